def attn_fwd(
    Q,
    K,
    V,
    Out,
    Lse,
    sm_scale,
    stride_qz,
    stride_qh,
    stride_qm,
    stride_qk,
    stride_kz,
    stride_kh,
    stride_kn,
    stride_kk,
    stride_vz,
    stride_vh,
    stride_vn,
    stride_vk,
    stride_oz,
    stride_oh,
    stride_om,
    stride_ok,
    seqlen_q,
    seqlen_k,
    BLOCK_M: tl.constexpr,
    BLOCK_N: tl.constexpr,
    HEAD_DIM: tl.constexpr,
    CAUSAL: tl.constexpr,
):
    start_m = tl.program_id(0)
    off_hz = tl.program_id(1)
    q_off = off_hz * stride_qh
    k_off = off_hz * stride_kh
    v_off = off_hz * stride_vh
    offs_m = start_m * BLOCK_M + tl.arange(0, BLOCK_M)
    offs_d = tl.arange(0, HEAD_DIM)
    offs_n = tl.arange(0, BLOCK_N)
    q_ptrs = Q + q_off + offs_m[:, None] * stride_qm + offs_d[None, :] * stride_qk
    k_ptrs = K + k_off + offs_d[:, None] * stride_kk + offs_n[None, :] * stride_kn
    v_ptrs = V + v_off + offs_n[:, None] * stride_vn + offs_d[None, :] * stride_vk
    m_i = tl.full([BLOCK_M], float("-inf"), dtype=tl.float32)
    l_i = tl.zeros([BLOCK_M], dtype=tl.float32) + 1.0
    acc = tl.zeros([BLOCK_M, HEAD_DIM], dtype=tl.float32)
    q = tl.load(q_ptrs)
    acc, l_i, m_i = _attn_fwd_inner(
        acc,
        l_i,
        m_i,
        q,
        k_ptrs,
        v_ptrs,
        sm_scale,
        stride_kn,
        stride_vn,
        start_m,
        seqlen_k,
        BLOCK_M,
        BLOCK_N,
        HEAD_DIM,
        CAUSAL,
    )
    acc = acc / l_i[:, None]
    lse = m_i + tl.math.log2(l_i) / 1.4426950408889634
    o_ptrs = (
        Out
        + off_hz * stride_oh
        + offs_m[:, None] * stride_om
        + offs_d[None, :] * stride_ok
    )
    tl.store(o_ptrs, acc.to(Out.dtype.element_ty))
    tl.store(Lse + off_hz * seqlen_q + offs_m, lse)

# config = {"BLOCK_M": 256, "BLOCK_N": 32, "HEAD_DIM": 128, "arch": "sm_100", "causal": true, "dtype": "bf16", "num_stages": 2, "num_warps": 8}
# arch = sm_100


// ===== COMPILED SASS (sm_100a) =====

	.target	sm_100a

	.elftype	@"ET_EXEC"


//--------------------- .note.nv.tkinfo           --------------------------
	.section	.note.nv.tkinfo,"",@"SHT_NOTE"
	.sectionflags	@"SHF_NOTE_NV_TKINFO"
	.tkinfo
        /*0018*/ 	.word	0x00000081
        /*0030*/ 	.string	""
        /*0030*/ 	.string	"ptxas-blackwell"
        /*0030*/ 	.string	"Cuda compilation tools, release 12.9, V12.9.86"
        /*0030*/ 	.string	"Build cuda_12.9.r12.9/compiler.36037853_0"
        /*0030*/ 	.string	"-v  -suppress-debug-info  -lineinfo  -arch sm_100a "



//--------------------- .note.nv.cuver            --------------------------
	.section	.note.nv.cuver,"",@"SHT_NOTE"
	.sectionflags	@"SHF_NOTE_NV_CUVER"
        /*0018*/ 	.short	0x0001
        /*001a*/ 	.short	0x0064
        /*001c*/ 	.short	0x0001
        /*001e*/ 	.short	0x0000
        /*0020*/ 	.short	0x0001
        /*0022*/ 	.short	0x0000


//--------------------- .nv.info                  --------------------------
	.section	.nv.info,"",@"SHT_CUDA_INFO"
	.align	4


	//----- nvinfo : EIATTR_REGCOUNT
	.align		4
        /*0000*/ 	.byte	0x04, 0x2f
        /*0002*/ 	.short	(.L_5 - .L_4)
	.align		4
.L_4:
        /*0004*/ 	.word	index@(attn_fwd)
        /*0008*/ 	.word	0x000000ff


	//----- nvinfo : EIATTR_FRAME_SIZE
	.align		4
.L_5:
        /*000c*/ 	.byte	0x04, 0x11
        /*000e*/ 	.short	(.L_7 - .L_6)
	.align		4
.L_6:
        /*0010*/ 	.word	index@($__internal_2_$__cuda_sm10x_tcgen05_guardrail_trap_unallocated_columns_being_dealloced)
        /*0014*/ 	.word	0x00000028


	//----- nvinfo : EIATTR_FRAME_SIZE
	.align		4
.L_7:
        /*0018*/ 	.byte	0x04, 0x11
        /*001a*/ 	.short	(.L_9 - .L_8)
	.align		4
.L_8:
        /*001c*/ 	.word	index@($__internal_1_$__cuda_sm10x_tcgen05_guardrail_trap_phase_invalid_during_alloc)
        /*0020*/ 	.word	0x00000028


	//----- nvinfo : EIATTR_FRAME_SIZE
	.align		4
.L_9:
        /*0024*/ 	.byte	0x04, 0x11
        /*0026*/ 	.short	(.L_11 - .L_10)
	.align		4
.L_10:
        /*0028*/ 	.word	index@($__internal_0_$__cuda_sm10x_tcgen05_guardrail_trap_col_being_dealloced_not_returned_by_alloc)
        /*002c*/ 	.word	0x00000028


	//----- nvinfo : EIATTR_FRAME_SIZE
	.align		4
.L_11:
        /*0030*/ 	.byte	0x04, 0x11
        /*0032*/ 	.short	(.L_13 - .L_12)
	.align		4
.L_12:
        /*0034*/ 	.word	index@(attn_fwd)
        /*0038*/ 	.word	0x00000028


	//----- nvinfo : EIATTR_MIN_STACK_SIZE
	.align		4
.L_13:
        /*003c*/ 	.byte	0x04, 0x12
        /*003e*/ 	.short	(.L_15 - .L_14)
	.align		4
.L_14:
        /*0040*/ 	.word	index@(attn_fwd)
        /*0044*/ 	.word	0x00000028
.L_15:


//--------------------- .nv.info.attn_fwd         --------------------------
	.section	.nv.info.attn_fwd,"",@"SHT_CUDA_INFO"
	.sectionflags	@""
	.align	4


	//----- nvinfo : EIATTR_CUDA_API_VERSION
	.align		4
        /*0000*/ 	.byte	0x04, 0x37
        /*0002*/ 	.short	(.L_17 - .L_16)
.L_16:
        /*0004*/ 	.word	0x00000081


	//----- nvinfo : EIATTR_KPARAM_INFO
	.align		4
.L_17:
        /*0008*/ 	.byte	0x04, 0x17
        /*000a*/ 	.short	(.L_19 - .L_18)
.L_18:
        /*000c*/ 	.word	0x00000000
        /*0010*/ 	.short	0x0019
        /*0012*/ 	.short	0x0080
        /*0014*/ 	.byte	0x00, 0xf4, 0x21, 0x00


	//----- nvinfo : EIATTR_KPARAM_INFO
	.align		4
.L_19:
        /*0018*/ 	.byte	0x04, 0x17
        /*001a*/ 	.short	(.L_21 - .L_20)
.L_20:
        /*001c*/ 	.word	0x00000000
        /*0020*/ 	.short	0x0018
        /*0022*/ 	.short	0x0078
        /*0024*/ 	.byte	0x00, 0xf4, 0x21, 0x00


	//----- nvinfo : EIATTR_KPARAM_INFO
	.align		4
.L_21:
        /*0028*/ 	.byte	0x04, 0x17
        /*002a*/ 	.short	(.L_23 - .L_22)
.L_22:
        /*002c*/ 	.word	0x00000000
        /*0030*/ 	.short	0x0017
        /*0032*/ 	.short	0x0070
        /*0034*/ 	.byte	0x00, 0xf0, 0x11, 0x00


	//----- nvinfo : EIATTR_KPARAM_INFO
	.align		4
.L_23:
        /*0038*/ 	.byte	0x04, 0x17
        /*003a*/ 	.short	(.L_25 - .L_24)
.L_24:
        /*003c*/ 	.word	0x00000000
        /*0040*/ 	.short	0x0016
        /*0042*/ 	.short	0x006c
        /*0044*/ 	.byte	0x00, 0xf0, 0x11, 0x00


	//----- nvinfo : EIATTR_KPARAM_INFO
	.align		4
.L_25:
        /*0048*/ 	.byte	0x04, 0x17
        /*004a*/ 	.short	(.L_27 - .L_26)
.L_26:
        /*004c*/ 	.word	0x00000000
        /*0050*/ 	.short	0x0015
        /*0052*/ 	.short	0x0068
        /*0054*/ 	.byte	0x00, 0xf0, 0x11, 0x00


	//----- nvinfo : EIATTR_KPARAM_INFO
	.align		4
.L_27:
        /*0058*/ 	.byte	0x04, 0x17
        /*005a*/ 	.short	(.L_29 - .L_28)
.L_28:
        /*005c*/ 	.word	0x00000000
        /*0060*/ 	.short	0x0014
        /*0062*/ 	.short	0x0064
        /*0064*/ 	.byte	0x00, 0xf0, 0x11, 0x00


	//----- nvinfo : EIATTR_KPARAM_INFO
	.align		4
.L_29:
        /*0068*/ 	.byte	0x04, 0x17
        /*006a*/ 	.short	(.L_31 - .L_30)
.L_30:
        /*006c*/ 	.word	0x00000000
        /*0070*/ 	.short	0x0013
        /*0072*/ 	.short	0x0060
        /*0074*/ 	.byte	0x00, 0xf0, 0x11, 0x00


	//----- nvinfo : EIATTR_KPARAM_INFO
	.align		4
.L_31:
        /*0078*/ 	.byte	0x04, 0x17
        /*007a*/ 	.short	(.L_33 - .L_32)
.L_32:
        /*007c*/ 	.word	0x00000000
        /*0080*/ 	.short	0x0012
        /*0082*/ 	.short	0x005c
        /*0084*/ 	.byte	0x00, 0xf0, 0x11, 0x00


	//----- nvinfo : EIATTR_KPARAM_INFO
	.align		4
.L_33:
        /*0088*/ 	.byte	0x04, 0x17
        /*008a*/ 	.short	(.L_35 - .L_34)
.L_34:
        /*008c*/ 	.word	0x00000000
        /*0090*/ 	.short	0x0011
        /*0092*/ 	.short	0x0058
        /*0094*/ 	.byte	0x00, 0xf0, 0x11, 0x00


	//----- nvinfo : EIATTR_KPARAM_INFO
	.align		4
.L_35:
        /*0098*/ 	.byte	0x04, 0x17
        /*009a*/ 	.short	(.L_37 - .L_36)
.L_36:
        /*009c*/ 	.word	0x00000000
        /*00a0*/ 	.short	0x0010
        /*00a2*/ 	.short	0x0054
        /*00a4*/ 	.byte	0x00, 0xf0, 0x11, 0x00


	//----- nvinfo : EIATTR_KPARAM_INFO
	.align		4
.L_37:
        /*00a8*/ 	.byte	0x04, 0x17
        /*00aa*/ 	.short	(.L_39 - .L_38)
.L_38:
        /*00ac*/ 	.word	0x00000000
        /*00b0*/ 	.short	0x000f
        /*00b2*/ 	.short	0x0050
        /*00b4*/ 	.byte	0x00, 0xf0, 0x11, 0x00


	//----- nvinfo : EIATTR_KPARAM_INFO
	.align		4
.L_39:
        /*00b8*/ 	.byte	0x04, 0x17
        /*00ba*/ 	.short	(.L_41 - .L_40)
.L_40:
        /*00bc*/ 	.word	0x00000000
        /*00c0*/ 	.short	0x000e
        /*00c2*/ 	.short	0x004c
        /*00c4*/ 	.byte	0x00, 0xf0, 0x11, 0x00


	//----- nvinfo : EIATTR_KPARAM_INFO
	.align		4
.L_41:
        /*00c8*/ 	.byte	0x04, 0x17
        /*00ca*/ 	.short	(.L_43 - .L_42)
.L_42:
        /*00cc*/ 	.word	0x00000000
        /*00d0*/ 	.short	0x000d
        /*00d2*/ 	.short	0x0048
        /*00d4*/ 	.byte	0x00, 0xf0, 0x11, 0x00


	//----- nvinfo : EIATTR_KPARAM_INFO
	.align		4
.L_43:
        /*00d8*/ 	.byte	0x04, 0x17
        /*00da*/ 	.short	(.L_45 - .L_44)
.L_44:
        /*00dc*/ 	.word	0x00000000
        /*00e0*/ 	.short	0x000c
        /*00e2*/ 	.short	0x0044
        /*00e4*/ 	.byte	0x00, 0xf0, 0x11, 0x00


	//----- nvinfo : EIATTR_KPARAM_INFO
	.align		4
.L_45:
        /*00e8*/ 	.byte	0x04, 0x17
        /*00ea*/ 	.short	(.L_47 - .L_46)
.L_46:
        /*00ec*/ 	.word	0x00000000
        /*00f0*/ 	.short	0x000b
        /*00f2*/ 	.short	0x0040
        /*00f4*/ 	.byte	0x00, 0xf0, 0x11, 0x00


	//----- nvinfo : EIATTR_KPARAM_INFO
	.align		4
.L_47:
        /*00f8*/ 	.byte	0x04, 0x17
        /*00fa*/ 	.short	(.L_49 - .L_48)
.L_48:
        /*00fc*/ 	.word	0x00000000
        /*0100*/ 	.short	0x000a
        /*0102*/ 	.short	0x003c
        /*0104*/ 	.byte	0x00, 0xf0, 0x11, 0x00


	//----- nvinfo : EIATTR_KPARAM_INFO
	.align		4
.L_49:
        /*0108*/ 	.byte	0x04, 0x17
        /*010a*/ 	.short	(.L_51 - .L_50)
.L_50:
        /*010c*/ 	.word	0x00000000
        /*0110*/ 	.short	0x0009
        /*0112*/ 	.short	0x0038
        /*0114*/ 	.byte	0x00, 0xf0, 0x11, 0x00


	//----- nvinfo : EIATTR_KPARAM_INFO
	.align		4
.L_51:
        /*0118*/ 	.byte	0x04, 0x17
        /*011a*/ 	.short	(.L_53 - .L_52)
.L_52:
        /*011c*/ 	.word	0x00000000
        /*0120*/ 	.short	0x0008
        /*0122*/ 	.short	0x0034
        /*0124*/ 	.byte	0x00, 0xf0, 0x11, 0x00


	//----- nvinfo : EIATTR_KPARAM_INFO
	.align		4
.L_53:
        /*0128*/ 	.byte	0x04, 0x17
        /*012a*/ 	.short	(.L_55 - .L_54)
.L_54:
        /*012c*/ 	.word	0x00000000
        /*0130*/ 	.short	0x0007
        /*0132*/ 	.short	0x0030
        /*0134*/ 	.byte	0x00, 0xf0, 0x11, 0x00


	//----- nvinfo : EIATTR_KPARAM_INFO
	.align		4
.L_55:
        /*0138*/ 	.byte	0x04, 0x17
        /*013a*/ 	.short	(.L_57 - .L_56)
.L_56:
        /*013c*/ 	.word	0x00000000
        /*0140*/ 	.short	0x0006
        /*0142*/ 	.short	0x002c
        /*0144*/ 	.byte	0x00, 0xf0, 0x11, 0x00


	//----- nvinfo : EIATTR_KPARAM_INFO
	.align		4
.L_57:
        /*0148*/ 	.byte	0x04, 0x17
        /*014a*/ 	.short	(.L_59 - .L_58)
.L_58:
        /*014c*/ 	.word	0x00000000
        /*0150*/ 	.short	0x0005
        /*0152*/ 	.short	0x0028
        /*0154*/ 	.byte	0x00, 0xf0, 0x11, 0x00


	//----- nvinfo : EIATTR_KPARAM_INFO
	.align		4
.L_59:
        /*0158*/ 	.byte	0x04, 0x17
        /*015a*/ 	.short	(.L_61 - .L_60)
.L_60:
        /*015c*/ 	.word	0x00000000
        /*0160*/ 	.short	0x0004
        /*0162*/ 	.short	0x0020
        /*0164*/ 	.byte	0x00, 0xf4, 0x21, 0x00


	//----- nvinfo : EIATTR_KPARAM_INFO
	.align		4
.L_61:
        /*0168*/ 	.byte	0x04, 0x17
        /*016a*/ 	.short	(.L_63 - .L_62)
.L_62:
        /*016c*/ 	.word	0x00000000
        /*0170*/ 	.short	0x0003
        /*0172*/ 	.short	0x0018
        /*0174*/ 	.byte	0x00, 0xf4, 0x21, 0x00


	//----- nvinfo : EIATTR_KPARAM_INFO
	.align		4
.L_63:
        /*0178*/ 	.byte	0x04, 0x17
        /*017a*/ 	.short	(.L_65 - .L_64)
.L_64:
        /*017c*/ 	.word	0x00000000
        /*0180*/ 	.short	0x0002
        /*0182*/ 	.short	0x0010
        /*0184*/ 	.byte	0x00, 0xf4, 0x21, 0x00


	//----- nvinfo : EIATTR_KPARAM_INFO
	.align		4
.L_65:
        /*0188*/ 	.byte	0x04, 0x17
        /*018a*/ 	.short	(.L_67 - .L_66)
.L_66:
        /*018c*/ 	.word	0x00000000
        /*0190*/ 	.short	0x0001
        /*0192*/ 	.short	0x0008
        /*0194*/ 	.byte	0x00, 0xf4, 0x21, 0x00


	//----- nvinfo : EIATTR_KPARAM_INFO
	.align		4
.L_67:
        /*0198*/ 	.byte	0x04, 0x17
        /*019a*/ 	.short	(.L_69 - .L_68)
.L_68:
        /*019c*/ 	.word	0x00000000
        /*01a0*/ 	.short	0x0000
        /*01a2*/ 	.short	0x0000
        /*01a4*/ 	.byte	0x00, 0xf4, 0x21, 0x00


	//----- nvinfo : EIATTR_AT_ENTRY_FRAGMENTS
	.align		4
.L_69:
        /*01a8*/ 	.byte	0x04, 0x4f
        /*01aa*/ 	.short	(.L_71 - .L_70)


	//   ....[0]....
.L_70:
        /*01ac*/ 	.word	0x00000004


	//----- nvinfo : EIATTR_RESERVED_SMEM_USED
	.align		4
.L_71:
        /*01b0*/ 	.byte	0x01, 0x41
	.zero		2


	//----- nvinfo : EIATTR_SPARSE_MMA_MASK
	.align		4
        /*01b4*/ 	.byte	0x03, 0x50
        /*01b6*/ 	.short	0x0000


	//----- nvinfo : EIATTR_TCGEN05_1CTA_USED
	.align		4
        /*01b8*/ 	.byte	0x01, 0x51
	.zero		2


	//----- nvinfo : EIATTR_MAXREG_COUNT
	.align		4
        /*01bc*/ 	.byte	0x03, 0x1b
        /*01be*/ 	.short	0x00ff


	//----- nvinfo : EIATTR_NUM_BARRIERS
	.align		4
        /*01c0*/ 	.byte	0x02, 0x4c
        /*01c2*/ 	.byte	0x01
	.zero		1


	//----- nvinfo : EIATTR_ANNOTATIONS
	.align		4
        /*01c4*/ 	.byte	0x04, 0x55
        /*01c6*/ 	.short	(.L_73 - .L_72)


	//   ....[0]....
.L_72:
        /*01c8*/ 	.word	0x00000001
        /*01cc*/ 	.byte	0xd0, 0x0b, 0x00, 0x00, 0x01, 0x00, 0x00, 0x00, 0x40, 0x15, 0x00, 0x00, 0x01, 0x00, 0x00, 0x00
        /*01dc*/ 	.byte	0x50, 0x15, 0x00, 0x00, 0x01, 0x00, 0x00, 0x00, 0x60, 0x15, 0x00, 0x00, 0x01, 0x00, 0x00, 0x00
        /*01ec*/ 	.byte	0x70, 0x15, 0x00, 0x00, 0x01, 0x00, 0x00, 0x00, 0x00, 0x16, 0x00, 0x00, 0x01, 0x00, 0x00, 0x00
        /*01fc*/ 	.byte	0xf0, 0x26, 0x00, 0x00, 0x01, 0x00, 0x00, 0x00, 0x00, 0x27, 0x00, 0x00, 0x01, 0x00, 0x00, 0x00
        /*020c*/ 	.byte	0x10, 0x27, 0x00, 0x00, 0x01, 0x00, 0x00, 0x00, 0x40, 0x27, 0x00, 0x00


	//----- nvinfo : EIATTR_INT_WARP_WIDE_INSTR_OFFSETS
	.align		4
.L_73:
        /*0218*/ 	.byte	0x04, 0x31
        /*021a*/ 	.short	(.L_75 - .L_74)


	//   ....[0]....
.L_74:
        /*021c*/ 	.word	0x00002c70


	//   ....[1]....
        /*0220*/ 	.word	0x00002cf0


	//   ....[2]....
        /*0224*/ 	.word	0x00003d60


	//   ....[3]....
        /*0228*/ 	.word	0x00003ec0


	//   ....[4]....
        /*022c*/ 	.word	0x00007170


	//   ....[5]....
        /*0230*/ 	.word	0x0000e760


	//   ....[6]....
        /*0234*/ 	.word	0x0000e7b0


	//----- nvinfo : EIATTR_COOP_GROUP_MASK_REGIDS
	.align		4
.L_75:
        /*0238*/ 	.byte	0x04, 0x29
        /*023a*/ 	.short	(.L_77 - .L_76)


	//   ....[0]....
.L_76:
        /*023c*/ 	.word	0xffffffff


	//   ....[1]....
        /*0240*/ 	.word	0xffffffff


	//   ....[2]....
        /*0244*/ 	.word	0xffffffff


	//   ....[3]....
        /*0248*/ 	.word	0xffffffff


	//----- nvinfo : EIATTR_COOP_GROUP_INSTR_OFFSETS
	.align		4
.L_77:
        /*024c*/ 	.byte	0x04, 0x28
        /*024e*/ 	.short	(.L_79 - .L_78)


	//   ....[0]....
.L_78:
        /*0250*/ 	.word	0x00000070


	//   ....[1]....
        /*0254*/ 	.word	0x00000330


	//   ....[2]....
        /*0258*/ 	.word	0x0000e5f0


	//   ....[3]....
        /*025c*/ 	.word	0x0000e860


	//----- nvinfo : EIATTR_VRC_CTA_INIT_COUNT
	.align		4
.L_79:
        /*0260*/ 	.byte	0x02, 0x4a
        /*0262*/ 	.byte	0x80
	.zero		1


	//----- nvinfo : EIATTR_MBARRIER_INSTR_OFFSETS
	.align		4
        /*0264*/ 	.byte	0x04, 0x39
        /*0266*/ 	.short	(.L_81 - .L_80)


	//   ....[0]....
.L_80:
        /*0268*/ 	.word	0x000039c0
        /*026c*/ 	.word	0x000000ff
        /*0270*/ 	.word	0x00016000
        /*0274*/ 	.short	0x0100
        /*0276*/ 	.byte	0x05
	.zero		1


	//   ....[1]....
        /*0278*/ 	.word	0x00003df0
        /*027c*/ 	.word	0x000000ff
        /*0280*/ 	.word	0x00016008
        /*0284*/ 	.short	0x0100
        /*0286*/ 	.byte	0x05
	.zero		1


	//   ....[2]....
        /*0288*/ 	.word	0x000041f0
        /*028c*/ 	.word	0x000000ff
        /*0290*/ 	.word	0x00012000
        /*0294*/ 	.short	0x0100
        /*0296*/ 	.byte	0x05
	.zero		1


	//   ....[3]....
        /*0298*/ 	.word	0x00004880
        /*029c*/ 	.word	0x000000ff
        /*02a0*/ 	.word	0x00012000
        /*02a4*/ 	.short	0x010a
        /*02a6*/ 	.byte	0x05
	.zero		1


	//   ....[4]....
        /*02a8*/ 	.word	0x00004a50
        /*02ac*/ 	.word	0x000000ff
        /*02b0*/ 	.word	0x00012000
        /*02b4*/ 	.short	0x0108
        /*02b6*/ 	.byte	0x05
	.zero		1


	//   ....[5]....
        /*02b8*/ 	.word	0x000073b0
        /*02bc*/ 	.word	0x000000ff
        /*02c0*/ 	.word	0x00016010
        /*02c4*/ 	.short	0x0100
        /*02c6*/ 	.byte	0x05
	.zero		1


	//   ....[6]....
        /*02c8*/ 	.word	0x000077f0
        /*02cc*/ 	.word	0x000000ff
        /*02d0*/ 	.word	0x00016010
        /*02d4*/ 	.short	0x010a
        /*02d6*/ 	.byte	0x05
	.zero		1


	//   ....[7]....
        /*02d8*/ 	.word	0x00007ab0
        /*02dc*/ 	.word	0x000000ff
        /*02e0*/ 	.word	0x00016010
        /*02e4*/ 	.short	0x0108
        /*02e6*/ 	.byte	0x05
	.zero		1


	//   ....[8]....
        /*02e8*/ 	.word	0x00007b30
        /*02ec*/ 	.word	0x000000ff
        /*02f0*/ 	.word	0x00000000
        /*02f4*/ 	.short	0x010a
        /*02f6*/ 	.byte	0x47
	.zero		1


	//   ....[9]....
        /*02f8*/ 	.word	0x00009d40
        /*02fc*/ 	.word	0x000000ff
        /*0300*/ 	.word	0x00000000
        /*0304*/ 	.short	0x010a
        /*0306*/ 	.byte	0x47
	.zero		1


	//   ....[10]....
        /*0308*/ 	.word	0x00009e80
        /*030c*/ 	.word	0x000000ff
        /*0310*/ 	.word	0x00016000
        /*0314*/ 	.short	0x0108
        /*0316*/ 	.byte	0x05
	.zero		1


	//   ....[11]....
        /*0318*/ 	.word	0x00009f90
        /*031c*/ 	.word	0x000000ff
        /*0320*/ 	.word	0x00016008
        /*0324*/ 	.short	0x0108
        /*0326*/ 	.byte	0x05
	.zero		1


	//   ....[12]....
        /*0328*/ 	.word	0x0000e880
        /*032c*/ 	.word	0x000000ff
        /*0330*/ 	.word	0x00012000
        /*0334*/ 	.short	0x010a
        /*0336*/ 	.byte	0x05
	.zero		1


	//   ....[13]....
        /*0338*/ 	.word	0x0000e8b0
        /*033c*/ 	.word	0x000000ff
        /*0340*/ 	.word	0x00016010
        /*0344*/ 	.short	0x010a
        /*0346*/ 	.byte	0x05
	.zero		1


	//   ....[14]....
        /*0348*/ 	.word	0x0000e8e0
        /*034c*/ 	.word	0x000000ff
        /*0350*/ 	.word	0x00000000
        /*0354*/ 	.short	0x010a
        /*0356*/ 	.byte	0x47
	.zero		1


	//   ....[15]....
        /*0358*/ 	.word	0x0000e910
        /*035c*/ 	.word	0x000000ff
        /*0360*/ 	.word	0x00000000
        /*0364*/ 	.short	0x010a
        /*0366*/ 	.byte	0x47
	.zero		1


	//----- nvinfo : EIATTR_NUM_MBARRIERS
	.align		4
.L_81:
        /*0368*/ 	.byte	0x03, 0x38
        /*036a*/ 	.short	0xffff


	//----- nvinfo : EIATTR_EXIT_INSTR_OFFSETS
	.align		4
        /*036c*/ 	.byte	0x04, 0x1c
        /*036e*/ 	.short	(.L_83 - .L_82)


	//   ....[0]....
.L_82:
        /*0370*/ 	.word	0x0000e870


	//----- nvinfo : EIATTR_REQNTID
	.align		4
.L_83:
        /*0374*/ 	.byte	0x04, 0x10
        /*0376*/ 	.short	(.L_85 - .L_84)
.L_84:
        /*0378*/ 	.word	0x00000100
        /*037c*/ 	.word	0x00000001
        /*0380*/ 	.word	0x00000001


	//----- nvinfo : EIATTR_CRS_STACK_SIZE
	.align		4
.L_85:
        /*0384*/ 	.byte	0x04, 0x1e
        /*0386*/ 	.short	(.L_87 - .L_86)
.L_86:
        /*0388*/ 	.word	0x00000000


	//----- nvinfo : EIATTR_CBANK_PARAM_SIZE
	.align		4
.L_87:
        /*038c*/ 	.byte	0x03, 0x19
        /*038e*/ 	.short	0x0088


	//----- nvinfo : EIATTR_PARAM_CBANK
	.align		4
        /*0390*/ 	.byte	0x04, 0x0a
        /*0392*/ 	.short	(.L_89 - .L_88)
	.align		4
.L_88:
        /*0394*/ 	.word	index@(.nv.constant0.attn_fwd)
        /*0398*/ 	.short	0x0380
        /*039a*/ 	.short	0x0088


	//----- nvinfo : EIATTR_SW_WAR
	.align		4
.L_89:
        /*039c*/ 	.byte	0x04, 0x36
        /*039e*/ 	.short	(.L_91 - .L_90)
.L_90:
        /*03a0*/ 	.word	0x00000008
.L_91:


//--------------------- .nv.compat                --------------------------
	.section	.nv.compat,"",@"SHT_CUDA_COMPAT_INFO"
	.align	4
        /*0000*/ 	.byte	0x02, 0x02, 0x02, 0x00, 0x02, 0x05, 0x05, 0x00, 0x02, 0x03, 0x00, 0x00, 0x02, 0x06, 0x01, 0x00


//--------------------- .nv.callgraph             --------------------------
	.section	.nv.callgraph,"",@"SHT_CUDA_CALLGRAPH"
	.align	4
	.sectionentsize	8
	.align		4
        /*0000*/ 	.word	0x00000000
	.align		4
        /*0004*/ 	.word	0xffffffff
	.align		4
        /*0008*/ 	.word	0x00000000
	.align		4
        /*000c*/ 	.word	0xfffffffe
	.align		4
        /*0010*/ 	.word	0x00000000
	.align		4
        /*0014*/ 	.word	0xfffffffd
	.align		4
        /*0018*/ 	.word	0x00000000
	.align		4
        /*001c*/ 	.word	0xfffffffc


//--------------------- .nv.constant4             --------------------------
	.section	.nv.constant4,"a",@progbits
	.align	8
	.align		8
.nv.constant4:
        /*0000*/ 	.dword	_$_str


//--------------------- .text.attn_fwd            --------------------------
	.section	.text.attn_fwd,"ax",@progbits
	.align	128
        .global         attn_fwd
        .type           attn_fwd,@function
        .size           attn_fwd,(.L_x_31 - attn_fwd)
        .other          attn_fwd,@"STO_CUDA_ENTRY STV_DEFAULT"
attn_fwd:
.text.attn_fwd:
[----:B------:R-:W0:Y:S01]  /*0000*/  LDC R1, c[0x0][0x37c] ;  /* 0x0000df00ff017b82 */ /* 0x000e220000000800 */
[----:B------:R-:W1:Y:S01]  /*0010*/  S2R R147, SR_TID.X ;  /* 0x0000000000937919 */ /* 0x000e620000002100 */
[----:B0-----:R-:W-:Y:S02]  /*0020*/  IADD3 R1, PT, PT, R1, -0x28, RZ ;  /* 0xffffffd801017810 */ /* 0x001fe40007ffe0ff */
[----:B-1----:R-:W-:-:S13]  /*0030*/  ISETP.GE.U32.AND P0, PT, R147, 0x20, PT ;  /* 0x000000209300780c */ /* 0x002fda0003f06070 */
[----:B------:R-:W-:Y:S02]  /*0040*/  VOTEU.ANY UP0, P0 ;  /* 0x0000000000ff7886 */ /* 0x000fe40000000100 */
[----:B------:R-:W-:Y:S05]  /*0050*/  BRA.U UP0, `(.L_x_0) ;  /* 0x0000000100b87547 */ /* 0x000fea000b800000 */
[----:B------:R-:W0:Y:S01]  /*0060*/  S2UR UR6, SR_CgaCtaId ;  /* 0x00000000000679c3 */ /* 0x000e220000008800 */
[----:B------:R-:W-:Y:S01]  /*0070*/  NOP ;  /* 0x0000000000007918 */ /* 0x000fe20000000000 */
[----:B------:R-:W-:Y:S02]  /*0080*/  UMOV UR4, 0x40 ;  /* 0x0000004000047882 */ /* 0x000fe40000000000 */
[----:B0-----:R-:W-:-:S09]  /*0090*/  ULEA UR4, UR6, UR4, 0x18 ;  /* 0x0000000406047291 */ /* 0x001fd2000f8ec0ff */
[----:B------:R-:W0:Y:S01]  /*00a0*/  LDS.U8 R0, [UR4] ;  /* 0x00000004ff007984 */ /* 0x000e220008000000 */
[----:B------:R-:W-:Y:S02]  /*00b0*/  UMOV UR4, 0x400 ;  /* 0x0000040000047882 */ /* 0x000fe40000000000 */
[----:B------:R-:W-:Y:S01]  /*00c0*/  ULEA UR4, UR6, UR4, 0x18 ;  /* 0x0000000406047291 */ /* 0x000fe2000f8ec0ff */
[----:B0-----:R-:W-:-:S13]  /*00d0*/  ISETP.NE.AND P0, PT, R0, RZ, PT ;  /* 0x000000ff0000720c */ /* 0x001fda0003f05270 */
[----:B------:R-:W-:Y:S05]  /*00e0*/  @P0 BRA `(.L_x_1) ;  /* 0x00000000007c0947 */ /* 0x000fea0003800000 */
[----:B------:R-:W-:-:S13]  /*00f0*/  ELECT P0, URZ, PT ;  /* 0x0000000000ff782f */ /* 0x000fda0003800000 */
[----:B------:R-:W-:Y:S05]  /*0100*/  @!P0 BRA `(.L_x_2) ;  /* 0x0000000000848947 */ /* 0x000fea0003800000 */
[----:B------:R-:W-:Y:S01]  /*0110*/  UMOV UR5, 0x10 ;  /* 0x0000001000057882 */ /* 0x000fe20000000000 */
[----:B------:R-:W-:Y:S01]  /*0120*/  HFMA2 R4, -RZ, RZ, 0, 5.9604644775390625e-08 ;  /* 0x00000001ff047431 */ /* 0x000fe200000001ff */
[----:B------:R-:W-:-:S03]  /*0130*/  MOV R5, 0xffff ;  /* 0x0000ffff00057802 */ /* 0x000fc60000000f00 */
[----:B------:R-:W-:Y:S04]  /*0140*/  DEPBAR.LE SB0, 0x36 ;  /* 0x00008d800000791a */ /* 0x000fe80000000000 */
[----:B------:R-:W0:Y:S02]  /*0150*/  UTCATOMSWS.FIND_AND_SET.ALIGN UP1, UR5, UR5 ;  /* 0x00000005000575e3 */ /* 0x000e240008020800 */
[----:B0-----:R-:W-:-:S04]  /*0160*/  PLOP3.LUT P0, PT, PT, PT, UP1, 0x80, 0x8 ;  /* 0x000000000008781c */ /* 0x001fc80003f0f018 */
[----:B------:R-:W-:-:S04]  /*0170*/  SEL R0, RZ, 0xffffffff, !P0 ;  /* 0xffffffffff007807 */ /* 0x000fc80004000000 */
[----:B------:R-:W-:Y:S02]  /*0180*/  ISETP.NE.AND P0, PT, R0, RZ, PT ;  /* 0x000000ff0000720c */ /* 0x000fe40003f05270 */
[----:B------:R-:W-:-:S11]  /*0190*/  MOV R0, UR5 ;  /* 0x0000000500007c02 */ /* 0x000fd60008000f00 */
[----:B------:R-:W-:Y:S05]  /*01a0*/  @P0 BRA `(.L_x_3) ;  /* 0x0000000000240947 */ /* 0x000fea0003800000 */
.L_x_4:
[----:B------:R-:W-:Y:S05]  /*01b0*/  NANOSLEEP 0x64 ;  /* 0x000000640000795d */ /* 0x000fea0003800000 */
[----:B------:R-:W-:-:S05]  /*01c0*/  UMOV UR5, 0x10 ;  /* 0x0000001000057882 */ /* 0x000fca0000000000 */
[----:B------:R-:W-:Y:S04]  /*01d0*/  DEPBAR.LE SB0, 0x36 ;  /* 0x00008d800000791a */ /* 0x000fe80000000000 */
[----:B------:R-:W0:Y:S02]  /*01e0*/  UTCATOMSWS.FIND_AND_SET.ALIGN UP1, UR5, UR5 ;  /* 0x00000005000575e3 */ /* 0x000e240008020800 */
[----:B0-----:R-:W-:-:S04]  /*01f0*/  PLOP3.LUT P0, PT, PT, PT, UP1, 0x80, 0x8 ;  /* 0x000000000008781c */ /* 0x001fc80003f0f018 */
[----:B------:R-:W-:-:S04]  /*0200*/  SEL R0, RZ, 0xffffffff, !P0 ;  /* 0xffffffffff007807 */ /* 0x000fc80004000000 */
[----:B------:R-:W-:Y:S02]  /*0210*/  ISETP.NE.AND P0, PT, R0, RZ, PT ;  /* 0x000000ff0000720c */ /* 0x000fe40003f05270 */
[----:B------:R-:W-:-:S11]  /*0220*/  MOV R0, UR5 ;  /* 0x0000000500007c02 */ /* 0x000fd60008000f00 */
[----:B------:R-:W-:Y:S05]  /*0230*/  @!P0 BRA `(.L_x_4) ;  /* 0xfffffffc00dc8947 */ /* 0x000fea000383ffff */
.L_x_3:
[----:B------:R-:W-:Y:S01]  /*0240*/  IADD3 R3, PT, PT, R0, 0x10, RZ ;  /* 0x0000001000037810 */ /* 0x000fe20007ffe0ff */
[----:B------:R-:W-:Y:S01]  /*0250*/  UMOV UR5, 0x50 ;  /* 0x0000005000057882 */ /* 0x000fe20000000000 */
[----:B------:R-:W-:Y:S01]  /*0260*/  SHF.L.U32 R2, R5, R0, RZ ;  /* 0x0000000005027219 */ /* 0x000fe200000006ff */
[----:B------:R-:W-:Y:S01]  /*0270*/  ULEA UR5, UR6, UR5, 0x18 ;  /* 0x0000000506057291 */ /* 0x000fe2000f8ec0ff */
[----:B------:R-:W-:Y:S02]  /*0280*/  SHF.L.U32 R3, R4, R3, RZ ;  /* 0x0000000304037219 */ /* 0x000fe400000006ff */
[----:B------:R-:W-:Y:S02]  /*0290*/  SHF.L.U32 R0, R0, 0x5, RZ ;  /* 0x0000000500007819 */ /* 0x000fe400000006ff */
[----:B------:R-:W-:-:S05]  /*02a0*/  LOP3.LUT R2, R3, R2, RZ, 0xfc, !PT ;  /* 0x0000000203027212 */ /* 0x000fca00078efcff */
[----:B------:R0:W-:Y:S04]  /*02b0*/  ATOMS.OR RZ, [UR5], R2 ;  /* 0x00000002ffff798c */ /* 0x0001e8000b000005 */
[----:B------:R0:W-:Y:S01]  /*02c0*/  STS [UR4], R0 ;  /* 0x00000000ff007988 */ /* 0x0001e20008000804 */
[----:B------:R-:W-:Y:S05]  /*02d0*/  BRA `(.L_x_2) ;  /* 0x0000000000107947 */ /* 0x000fea0003800000 */
.L_x_1:
[----:B------:R-:W-:Y:S02]  /*02e0*/  MOV R0, 0xffffffff ;  /* 0xffffffff00007802 */ /* 0x000fe40000000f00 */
[----:B------:R-:W-:-:S03]  /*02f0*/  MOV R2, 0x320 ;  /* 0x0000032000027802 */ /* 0x000fc60000000f00 */
[----:B------:R0:W-:Y:S04]  /*0300*/  STS [UR4], R0 ;  /* 0x00000000ff007988 */ /* 0x0001e80008000804 */
[----:B0-----:R-:W-:Y:S05]  /*0310*/  CALL.REL.NOINC `($__internal_1_$__cuda_sm10x_tcgen05_guardrail_trap_phase_invalid_during_alloc) ;  /* 0x000000e400947944 */ /* 0x001fea0003c00000 */
.L_x_2:
[----:B------:R-:W-:Y:S05]  /*0320*/  WARPSYNC.ALL ;  /* 0x0000000000007948 */ /* 0x000fea0003800000 */
[----:B------:R-:W-:Y:S01]  /*0330*/  NOP ;  /* 0x0000000000007918 */ /* 0x000fe20000000000 */
.L_x_0:
[----:B------:R-:W1:Y:S01]  /*0340*/  S2UR UR10, SR_CgaCtaId ;  /* 0x00000000000a79c3 */ /* 0x000e620000008800 */
[----:B------:R-:W2:Y:S01]  /*0350*/  S2R R212, SR_CTAID.X ;  /* 0x0000000000d47919 */ /* 0x000ea20000002500 */
[----:B------:R-:W3:Y:S01]  /*0360*/  LDCU.64 UR6, c[0x0][0x3b0] ;  /* 0x00007600ff0677ac */ /* 0x000ee20008000a00 */
[----:B------:R-:W-:Y:S01]  /*0370*/  UMOV UR5, 0x400 ;  /* 0x0000040000057882 */ /* 0x000fe20000000000 */
[----:B------:R-:W4:Y:S04]  /*0380*/  LDCU.64 UR16, c[0x0][0x358] ;  /* 0x00006b00ff1077ac */ /* 0x000f280008000a00 */
[----:B------:R-:W3:Y:S01]  /*0390*/  S2UR UR4, SR_CTAID.Y ;  /* 0x00000000000479c3 */ /* 0x000ee20000002600 */
[----:B------:R-:W0:Y:S07]  /*03a0*/  LDCU.64 UR8, c[0x0][0x3b0] ;  /* 0x00007600ff0877ac */ /* 0x000e2e0008000a00 */
[----:B------:R-:W4:Y:S01]  /*03b0*/  LDC.64 R8, c[0x0][0x380] ;  /* 0x0000e000ff087b82 */ /* 0x000f220000000a00 */
[----:B-1----:R-:W-:-:S07]  /*03c0*/  ULEA UR5, UR10, UR5, 0x18 ;  /* 0x000000050a057291 */ /* 0x002fce000f8ec0ff */
[----:B------:R-:W-:Y:S08]  /*03d0*/  BAR.SYNC.DEFER_BLOCKING 0x0 ;  /* 0x0000000000007b1d */ /* 0x000ff00000010000 */
[----:B------:R-:W1:Y:S01]  /*03e0*/  LDC.64 R250, c[0x0][0x380] ;  /* 0x0000e000fffa7b82 */ /* 0x000e620000000a00 */
[----:B---3--:R-:W-:Y:S01]  /*03f0*/  UIMAD UR6, UR4, UR6, URZ ;  /* 0x00000006040672a4 */ /* 0x008fe2000f8e02ff */
[----:B--2---:R-:W-:Y:S01]  /*0400*/  PRMT R212, R147, 0x6540, R212 ;  /* 0x0000654093d47816 */ /* 0x004fe200000000d4 */
[----:B0-----:R-:W-:-:S02]  /*0410*/  UIMAD UR8, UR4, UR8, URZ ;  /* 0x00000008040872a4 */ /* 0x001fc4000f8e02ff */
[----:B------:R-:W-:Y:S02]  /*0420*/  USHF.L.U32 UR11, UR6, 0x1, URZ ;  /* 0x00000001060b7899 */ /* 0x000fe400080006ff */
[C---:B------:R-:W-:Y:S01]  /*0430*/  IMAD R2, R212.reuse, UR7, RZ ;  /* 0x00000007d4027c24 */ /* 0x040fe2000f8e02ff */
[----:B------:R-:W-:Y:S01]  /*0440*/  UIMAD.WIDE UR6, UR6, 0x2, URZ ;  /* 0x00000002060678a5 */ /* 0x000fe2000f8e02ff */
[----:B------:R-:W0:Y:S01]  /*0450*/  LDC R0, c[0x0][0x3b8] ;  /* 0x0000ee00ff007b82 */ /* 0x000e220000000800 */
[----:B------:R-:W-:Y:S01]  /*0460*/  IMAD R4, R212, UR9, RZ ;  /* 0x00000009d4047c24 */ /* 0x000fe2000f8e02ff */
[----:B------:R-:W-:Y:S01]  /*0470*/  USHF.L.U32 UR9, UR8, 0x1, URZ ;  /* 0x0000000108097899 */ /* 0x000fe200080006ff */
[C---:B------:R-:W-:Y:S01]  /*0480*/  SHF.L.U32 R3, R2.reuse, 0x1, RZ ;  /* 0x0000000102037819 */ /* 0x040fe200000006ff */
[----:B------:R-:W-:Y:S02]  /*0490*/  IMAD.HI R6, R2, 0x2, RZ ;  /* 0x0000000202067827 */ /* 0x000fe400078e02ff */
[----:B------:R-:W-:-:S02]  /*04a0*/  SHF.L.U32 R5, R4, 0x1, RZ ;  /* 0x0000000104057819 */ /* 0x000fc400000006ff */
[----:B----4-:R-:W-:Y:S01]  /*04b0*/  IADD3 R2, P1, P0, R3, UR11, R8 ;  /* 0x0000000b03027c10 */ /* 0x010fe2000f83e008 */
[----:B------:R-:W2:Y:S03]  /*04c0*/  LDS R146, [UR5] ;  /* 0x00000005ff927984 */ /* 0x000ea60008000800 */
[----:B------:R-:W-:Y:S01]  /*04d0*/  IADD3.X R3, PT, PT, R6, UR7, R9, P1, P0 ;  /* 0x0000000706037c10 */ /* 0x000fe20008fe0409 */
[----:B------:R-:W-:Y:S01]  /*04e0*/  BAR.SYNC.DEFER_BLOCKING 0x0 ;  /* 0x0000000000007b1d */ /* 0x000fe20000010000 */
[----:B------:R-:W-:Y:S01]  /*04f0*/  UIMAD.WIDE UR6, UR8, 0x2, URZ ;  /* 0x00000002080678a5 */ /* 0x000fe2000f8e02ff */
[----:B-1----:R-:W-:-:S04]  /*0500*/  IADD3 R250, P0, P1, R5, UR9, R250 ;  /* 0x0000000905fa7c10 */ /* 0x002fc8000f91e0fa */
[----:B------:R1:W3:Y:S01]  /*0510*/  LDG.E.U16 R213, desc[UR16][R2.64] ;  /* 0x0000001002d57981 */ /* 0x0002e2000c1e1500 */
[----:B------:R-:W-:-:S04]  /*0520*/  IMAD.HI R136, R4, 0x2, RZ ;  /* 0x0000000204887827 */ /* 0x000fc800078e02ff */
[C---:B0-----:R-:W-:Y:S02]  /*0530*/  IMAD R5, R0.reuse, 0x82, RZ ;  /* 0x0000008200057824 */ /* 0x041fe400078e02ff */
[C---:B------:R-:W-:Y:S02]  /*0540*/  IMAD R9, R0.reuse, 0x90, RZ ;  /* 0x0000009000097824 */ /* 0x040fe400078e02ff */
[----:B------:R-:W-:Y:S01]  /*0550*/  IMAD R7, R0, 0x84, RZ ;  /* 0x0000008400077824 */ /* 0x000fe200078e02ff */
[----:B------:R-:W-:Y:S01]  /*0560*/  IADD3.X R136, PT, PT, R136, UR7, R251, P0, P1 ;  /* 0x0000000788887c10 */ /* 0x000fe200087e24fb */
[C---:B------:R-:W-:Y:S01]  /*0570*/  IMAD R11, R0.reuse, 0x92, RZ ;  /* 0x00000092000b7824 */ /* 0x040fe200078e02ff */
[-C--:B------:R-:W-:Y:S01]  /*0580*/  IADD3 RZ, P0, PT, R5, R250.reuse, RZ ;  /* 0x000000fa05ff7210 */ /* 0x080fe20007f1e0ff */
[C---:B------:R-:W-:Y:S01]  /*0590*/  IMAD R59, R0.reuse, 0x48, RZ ;  /* 0x00000048003b7824 */ /* 0x040fe200078e02ff */
[C---:B-1----:R-:W-:Y:S01]  /*05a0*/  SHF.L.U32 R3, R0.reuse, 0x3, RZ ;  /* 0x0000000300037819 */ /* 0x042fe200000006ff */
[C---:B------:R-:W-:Y:S01]  /*05b0*/  IMAD R13, R0.reuse, 0x94, RZ ;  /* 0x00000094000d7824 */ /* 0x040fe200078e02ff */
[CC--:B------:R-:W-:Y:S01]  /*05c0*/  LEA R138, P2, R0.reuse, R250.reuse, 0x4 ;  /* 0x000000fa008a7211 */ /* 0x0c0fe200078420ff */
[C---:B------:R-:W-:Y:S01]  /*05d0*/  IMAD R15, R0.reuse, 0x50, RZ ;  /* 0x00000050000f7824 */ /* 0x040fe200078e02ff */
[-C--:B------:R-:W-:Y:S01]  /*05e0*/  IADD3 RZ, P1, PT, R9, R250.reuse, RZ ;  /* 0x000000fa09ff7210 */ /* 0x080fe20007f3e0ff */
[C---:B------:R-:W-:Y:S01]  /*05f0*/  IMAD R9, R0.reuse, 0x86, RZ ;  /* 0x0000008600097824 */ /* 0x040fe200078e02ff */
[-C--:B------:R-:W-:Y:S01]  /*0600*/  IADD3 RZ, P3, PT, R7, R250.reuse, RZ ;  /* 0x000000fa07ff7210 */ /* 0x080fe20007f7e0ff */
[C---:B------:R-:W-:Y:S01]  /*0610*/  IMAD R17, R0.reuse, 0xa0, RZ ;  /* 0x000000a000117824 */ /* 0x040fe200078e02ff */
[C---:B------:R-:W-:Y:S01]  /*0620*/  SHF.L.U32 R5, R0.reuse, 0x4, RZ ;  /* 0x0000000400057819 */ /* 0x040fe200000006ff */
[C---:B------:R-:W-:Y:S01]  /*0630*/  IMAD R19, R0.reuse, 0xb0, RZ ;  /* 0x000000b000137824 */ /* 0x040fe200078e02ff */
[CC--:B------:R-:W-:Y:S01]  /*0640*/  LEA R2, P5, R0.reuse, R250.reuse, 0x5 ;  /* 0x000000fa00027211 */ /* 0x0c0fe200078a28ff */
[C---:B------:R-:W-:Y:S01]  /*0650*/  IMAD R129, R0.reuse, 0x58, RZ ;  /* 0x0000005800817824 */ /* 0x040fe200078e02ff */
[C---:B------:R-:W-:Y:S01]  /*0660*/  SHF.L.U32 R7, R0.reuse, 0x5, RZ ;  /* 0x0000000500077819 */ /* 0x040fe200000006ff */
[C---:B------:R-:W-:Y:S01]  /*0670*/  IMAD R21, R0.reuse, 0x30, RZ ;  /* 0x0000003000157824 */ /* 0x040fe200078e02ff */
[C---:B------:R-:W-:Y:S01]  /*0680*/  LEA R4, P6, R0.reuse, R250, 0x6 ;  /* 0x000000fa00047211 */ /* 0x040fe200078c30ff */
[C---:B------:R-:W-:Y:S01]  /*0690*/  IMAD R125, R0.reuse, 0x18, RZ ;  /* 0x00000018007d7824 */ /* 0x040fe200078e02ff */
[-C--:B------:R-:W-:Y:S01]  /*06a0*/  LEA.HI.X.SX32 R139, R3, R136.reuse, 0x1, P2 ;  /* 0x00000088038b7211 */ /* 0x080fe200010f0eff */
[C---:B------:R-:W-:Y:S01]  /*06b0*/  IMAD R23, R0.reuse, 0x60, RZ ;  /* 0x0000006000177824 */ /* 0x040fe200078e02ff */
[----:B------:R-:W-:Y:S01]  /*06c0*/  LEA.HI.X.SX32 R3, R5, R136, 0x1, P5 ;  /* 0x0000008805037211 */ /* 0x000fe200028f0eff */
[C---:B------:R-:W-:Y:S01]  /*06d0*/  IMAD R25, R0.reuse, 0xc0, RZ ;  /* 0x000000c000197824 */ /* 0x040fe200078e02ff */
[----:B------:R-:W-:Y:S01]  /*06e0*/  IADD3 RZ, P4, PT, R11, R250, RZ ;  /* 0x000000fa0bff7210 */ /* 0x000fe20007f9e0ff */
[C---:B------:R-:W-:Y:S01]  /*06f0*/  IMAD R11, R0.reuse, 0x88, RZ ;  /* 0x00000088000b7824 */ /* 0x040fe200078e02ff */
[----:B------:R-:W-:Y:S01]  /*0700*/  LEA.HI.X.SX32 R5, R7, R136, 0x1, P6 ;  /* 0x0000008807057211 */ /* 0x000fe200030f0eff */
[C---:B------:R-:W-:Y:S01]  /*0710*/  IMAD R27, R0.reuse, 0xd0, RZ ;  /* 0x000000d0001b7824 */ /* 0x040fe200078e02ff */
[C---:B------:R-:W-:Y:S01]  /*0720*/  SHF.L.U32 R137, R0.reuse, 0x6, RZ ;  /* 0x0000000600897819 */ /* 0x040fe200000006ff */
[C---:B------:R-:W-:Y:S01]  /*0730*/  IMAD R73, R0.reuse, 0x68, RZ ;  /* 0x0000006800497824 */ /* 0x040fe200078e02ff */
[CC--:B------:R-:W-:Y:S01]  /*0740*/  LEA RZ, P2, R0.reuse, R250.reuse, 0x7 ;  /* 0x000000fa00ff7211 */ /* 0x0c0fe200078438ff */
[C---:B------:R-:W-:Y:S01]  /*0750*/  IMAD R29, R0.reuse, 0x38, RZ ;  /* 0x00000038001d7824 */ /* 0x040fe200078e02ff */
[----:B------:R-:W-:Y:S01]  /*0760*/  IADD3 RZ, P6, PT, R9, R250, RZ ;  /* 0x000000fa09ff7210 */ /* 0x000fe20007fde0ff */
[C---:B------:R-:W-:Y:S01]  /*0770*/  IMAD R9, R0.reuse, 0xa, RZ ;  /* 0x0000000a00097824 */ /* 0x040fe200078e02ff */
[----:B------:R-:W-:Y:S01]  /*0780*/  LEA.HI.X.SX32 R137, R137, R136, 0x1, P2 ;  /* 0x0000008889897211 */ /* 0x000fe200010f0eff */
[C---:B------:R-:W-:Y:S01]  /*0790*/  IMAD R127, R0.reuse, 0x1c, RZ ;  /* 0x0000001c007f7824 */ /* 0x040fe200078e02ff */
[----:B------:R-:W-:Y:S01]  /*07a0*/  IADD3 RZ, P2, PT, R11, R250, RZ ;  /* 0x000000fa0bff7210 */ /* 0x000fe20007f5e0ff */
[C---:B------:R-:W-:Y:S01]  /*07b0*/  IMAD R11, R0.reuse, 0x14, RZ ;  /* 0x00000014000b7824 */ /* 0x040fe200078e02ff */
[----:B------:R-:W-:Y:S01]  /*07c0*/  LEA.HI.X.SX32 R141, R59, R136, 0x1, P1 ;  /* 0x000000883b8d7211 */ /* 0x000fe200008f0eff */
[C---:B------:R-:W-:Y:S01]  /*07d0*/  IMAD R31, R0.reuse, 0x70, RZ ;  /* 0x00000070001f7824 */ /* 0x040fe200078e02ff */
[C---:B------:R-:W-:Y:S01]  /*07e0*/  LEA R7, R0.reuse, R0, 0x2 ;  /* 0x0000000000077211 */ /* 0x040fe200078e10ff */
[C---:B------:R-:W-:Y:S01]  /*07f0*/  IMAD R33, R0.reuse, 0xe0, RZ ;  /* 0x000000e000217824 */ /* 0x040fe200078e02ff */
[-C--:B------:R-:W-:Y:S01]  /*0800*/  IADD3 R6, P1, PT, R9, R250.reuse, RZ ;  /* 0x000000fa09067210 */ /* 0x080fe20007f3e0ff */
[C---:B------:R-:W-:Y:S01]  /*0810*/  IMAD R145, R0.reuse, 0x49, RZ ;  /* 0x0000004900917824 */ /* 0x040fe200078e02ff */
[----:B------:R-:W-:Y:S01]  /*0820*/  IADD3 RZ, P5, PT, R13, R250, RZ ;  /* 0x000000fa0dff7210 */ /* 0x000fe20007fbe0ff */
[C---:B------:R-:W-:Y:S01]  /*0830*/  IMAD R13, R0.reuse, 0x28, RZ ;  /* 0x00000028000d7824 */ /* 0x040fe200078e02ff */
[----:B------:R-:W-:Y:S01]  /*0840*/  LEA.HI.X.SX32 R7, R7, R136, 0x1, P1 ;  /* 0x0000008807077211 */ /* 0x000fe200008f0eff */
[C---:B------:R-:W-:Y:S01]  /*0850*/  IMAD R95, R0.reuse, 0xc2, RZ ;  /* 0x000000c2005f7824 */ /* 0x040fe200078e02ff */
[----:B------:R-:W-:Y:S01]  /*0860*/  IADD3 R8, P1, PT, R11, R250, RZ ;  /* 0x000000fa0b087210 */ /* 0x000fe20007f3e0ff */
[C---:B------:R-:W-:Y:S01]  /*0870*/  IMAD R93, R0.reuse, 0xb2, RZ ;  /* 0x000000b2005d7824 */ /* 0x040fe200078e02ff */
[C---:B------:R-:W-:Y:S01]  /*0880*/  LEA R143, R0.reuse, R0, 0x6 ;  /* 0x00000000008f7211 */ /* 0x040fe200078e30ff */
[C---:B------:R-:W-:Y:S01]  /*0890*/  IMAD R83, R0.reuse, 0xf0, RZ ;  /* 0x000000f000537824 */ /* 0x040fe200078e02ff */
[----:B------:R-:W-:Y:S01]  /*08a0*/  LEA.HI.X.SX32 R9, R9, R136, 0x1, P1 ;  /* 0x0000008809097211 */ /* 0x000fe200008f0eff */
[C---:B------:R-:W-:Y:S01]  /*08b0*/  IMAD R39, R0.reuse, 0x61, RZ ;  /* 0x0000006100277824 */ /* 0x040fe200078e02ff */
[----:B------:R-:W-:Y:S01]  /*08c0*/  IADD3 R10, P1, PT, R13, R250, RZ ;  /* 0x000000fa0d0a7210 */ /* 0x000fe20007f3e0ff */
[C---:B------:R-:W-:Y:S01]  /*08d0*/  IMAD R61, R0.reuse, 0x12, RZ ;  /* 0x00000012003d7824 */ /* 0x040fe200078e02ff */
[-C--:B------:R-:W-:Y:S01]  /*08e0*/  LEA.HI.X.SX32 R145, R145, R136.reuse, 0x1, P4 ;  /* 0x0000008891917211 */ /* 0x080fe200020f0eff */
[C---:B------:R-:W-:Y:S01]  /*08f0*/  IMAD R37, R0.reuse, 0x59, RZ ;  /* 0x0000005900257824 */ /* 0x040fe200078e02ff */
[----:B------:R-:W-:Y:S01]  /*0900*/  LEA.HI.X.SX32 R11, R11, R136, 0x1, P1 ;  /* 0x000000880b0b7211 */ /* 0x000fe200008f0eff */
[C---:B------:R-:W-:Y:S01]  /*0910*/  IMAD R134, R0.reuse, 0x78, RZ ;  /* 0x0000007800867824 */ /* 0x040fe200078e02ff */
[-C--:B------:R-:W-:Y:S01]  /*0920*/  IADD3 R12, P1, PT, R15, R250.reuse, RZ ;  /* 0x000000fa0f0c7210 */ /* 0x080fe20007f3e0ff */
[C---:B------:R-:W-:Y:S01]  /*0930*/  IMAD R99, R0.reuse, 0xe2, RZ ;  /* 0x000000e200637824 */ /* 0x040fe200078e02ff */
[----:B------:R-:W-:Y:S01]  /*0940*/  IADD3 R38, P4, PT, R95, R250, RZ ;  /* 0x000000fa5f267210 */ /* 0x000fe20007f9e0ff */
[C---:B------:R-:W-:Y:S01]  /*0950*/  IMAD R91, R0.reuse, 0xa2, RZ ;  /* 0x000000a2005b7824 */ /* 0x040fe200078e02ff */
[----:B------:R-:W-:Y:S01]  /*0960*/  LEA.HI.X.SX32 R13, R13, R136, 0x1, P1 ;  /* 0x000000880d0d7211 */ /* 0x000fe200008f0eff */
[----:B------:R-:W-:Y:S01]  /*0970*/  IMAD R149, R0, 0x42, RZ ;  /* 0x0000004200957824 */ /* 0x000fe200078e02ff */
[----:B------:R-:W-:-:S02]  /*0980*/  IADD3 R14, P1, PT, R17, R250, RZ ;  /* 0x000000fa110e7210 */ /* 0x000fc40007f3e0ff */
        /* <DEDUP_REMOVED lines=34> */
[----:B------:R-:W-:Y:S01]  /*0bb0*/  IMAD R77, R0, 0x79, RZ ;  /* 0x00000079004d7824 */ /* 0x000fe200078e02ff */
[-C--:B------:R-:W-:Y:S01]  /*0bc0*/  LEA.HI.X.SX32 R37, R37, R136.reuse, 0x1, P0 ;  /* 0x0000008825257211 */ /* 0x080fe200000f0eff */
[----:B--2---:R-:W-:Y:S01]  /*0bd0*/  STL.64 [R1+0x8], R146 ;  /* 0x0000089201007387 */ /* 0x004fe20000100a00 */
[----:B------:R-:W-:-:S02]  /*0be0*/  LEA.HI.X.SX32 R27, R127, R136, 0x1, P1 ;  /* 0x000000887f1b7211 */ /* 0x000fc400008f0eff */
[C---:B------:R-:W-:Y:S02]  /*0bf0*/  SHF.L.U32 R135, R0.reuse, 0x1, RZ ;  /* 0x0000000100877819 */ /* 0x040fe400000006ff */
[C---:B------:R-:W-:Y:S01]  /*0c00*/  LEA R47, R0.reuse, R0, 0x4 ;  /* 0x00000000002f7211 */ /* 0x040fe200078e20ff */
        /* <DEDUP_REMOVED lines=16> */
[----:B------:R-:W-:Y:S01]  /*0d10*/  IMAD R184, R0, 0x6a, RZ ;  /* 0x0000006a00b87824 */ /* 0x000fe200078e02ff */
        /* <DEDUP_REMOVED lines=40> */
[----:B------:R-:W-:Y:S01]  /*0fa0*/  LEA.HI.X.SX32 R53, R53, R136, 0x1, P1 ;  /* 0x0000008835357211 */ /* 0x000fe200008f0eff */
[C---:B------:R-:W-:Y:S01]  /*0fb0*/  IMAD R167, R0.reuse, 0x36, RZ ;  /* 0x0000003600a77824 */ /* 0x040fe200078e02ff */
[----:B------:R-:W-:Y:S01]  /*0fc0*/  IADD3 R58, P1, PT, R101, R250, RZ ;  /* 0x000000fa653a7210 */ /* 0x000fe20007f3e0ff */
[----:B------:R-:W-:Y:S01]  /*0fd0*/  IMAD R155, R0, 0x26, RZ ;  /* 0x00000026009b7824 */ /* 0x000fe200078e02ff */
[----:B------:R-:W-:-:S02]  /*0fe0*/  LEA.HI.X.SX32 R149, R149, R136, 0x1, P3 ;  /* 0x0000008895957211 */ /* 0x000fc400018f0eff */
[C---:B------:R-:W-:Y:S01]  /*0ff0*/  LEA R110, R0.reuse, R0, 0x1 ;  /* 0x00000000006e7211 */ /* 0x040fe200078e08ff */
[C---:B------:R-:W-:Y:S01]  /*1000*/  IMAD R107, R0.reuse, 0xb, RZ ;  /* 0x0000000b006b7824 */ /* 0x040fe200078e02ff */
[C---:B------:R-:W-:Y:S01]  /*1010*/  LEA R232, P3, R0.reuse, R250, 0x2 ;  /* 0x000000fa00e87211 */ /* 0x040fe200078610ff */
[----:B------:R-:W-:Y:S01]  /*1020*/  IMAD R207, R0, 0x46, RZ ;  /* 0x0000004600cf7824 */ /* 0x000fe200078e02ff */
[----:B------:R-:W-:Y:S01]  /*1030*/  LEA.HI.X.SX32 R151, R180, R136, 0x1, P5 ;  /* 0x00000088b4977211 */ /* 0x000fe200028f0eff */
[C---:B------:R-:W-:Y:S01]  /*1040*/  IMAD R111, R0.reuse, 0x1b, RZ ;  /* 0x0000001b006f7824 */ /* 0x040fe200078e02ff */
[----:B------:R-:W-:Y:S01]  /*1050*/  IADD3 R70, P5, PT, R73, R250, RZ ;  /* 0x000000fa49467210 */ /* 0x000fe20007fbe0ff */
[C---:B------:R-:W-:Y:S01]  /*1060*/  IMAD R109, R0.reuse, 0x13, RZ ;  /* 0x00000013006d7824 */ /* 0x040fe200078e02ff */
[-C--:B------:R-:W-:Y:S01]  /*1070*/  LEA.HI.X.SX32 R59, R77, R136.reuse, 0x1, P1 ;  /* 0x000000884d3b7211 */ /* 0x080fe200008f0eff */
[C---:B------:R-:W-:Y:S01]  /*1080*/  IMAD R140, R0.reuse, 0x66, RZ ;  /* 0x00000066008c7824 */ /* 0x040fe200078e02ff */
[-C--:B------:R-:W-:Y:S01]  /*1090*/  LEA.HI.X.SX32 R233, R135, R136.reuse, 0x1, P3 ;  /* 0x0000008887e97211 */ /* 0x080fe200018f0eff */
[C---:B------:R-:W-:Y:S01]  /*10a0*/  IMAD R221, R0.reuse, 0x56, RZ ;  /* 0x0000005600dd7824 */ /* 0x040fe200078e02ff */
[----:B------:R-:W-:Y:S01]  /*10b0*/  LEA.HI.X.SX32 R71, R71, R136, 0x1, P5 ;  /* 0x0000008847477211 */ /* 0x000fe200028f0eff */
[----:B------:R-:W-:-:S02]  /*10c0*/  IMAD R113, R0, 0x23, RZ ;  /* 0x0000002300717824 */ /* 0x000fc400078e02ff */
[C---:B------:R-:W-:Y:S02]  /*10d0*/  IMAD R173, R0.reuse, 0x3c, RZ ;  /* 0x0000003c00ad7824 */ /* 0x040fe400078e02ff */
[C---:B------:R-:W-:Y:S01]  /*10e0*/  IMAD R159, R0.reuse, 0x4c, RZ ;  /* 0x0000004c009f7824 */ /* 0x040fe200078e02ff */
[CC--:B------:R-:W-:Y:S01]  /*10f0*/  LEA R131, R0.reuse, -R0.reuse, 0x3 ;  /* 0x8000000000837211 */ /* 0x0c0fe200078e18ff */
[C---:B------:R-:W-:Y:S02]  /*1100*/  IMAD R144, R0.reuse, 0x76, RZ ;  /* 0x0000007600907824 */ /* 0x040fe400078e02ff */
[C---:B------:R-:W-:Y:S02]  /*1110*/  IMAD R158, R0.reuse, 0x98, RZ ;  /* 0x00000098009e7824 */ /* 0x040fe400078e02ff */
[C---:B------:R-:W-:Y:S01]  /*1120*/  IMAD R162, R0.reuse, 0xb8, RZ ;  /* 0x000000b800a27824 */ /* 0x040fe200078e02ff */
[C---:B------:R-:W-:Y:S01]  /*1130*/  SHF.L.U32 R142, R0.reuse, 0x2, RZ ;  /* 0x00000002008e7819 */ /* 0x040fe200000006ff */
[C---:B------:R-:W-:Y:S01]  /*1140*/  IMAD R117, R0.reuse, 0x33, RZ ;  /* 0x0000003300757824 */ /* 0x040fe200078e02ff */
[C---:B------:R-:W-:Y:S01]  /*1150*/  LEA R175, R0.reuse, -R0, 0x7 ;  /* 0x8000000000af7211 */ /* 0x040fe200078e38ff */
[----:B------:R-:W-:-:S02]  /*1160*/  IMAD R115, R0, 0x2b, RZ ;  /* 0x0000002b00737824 */ /* 0x000fc400078e02ff */
[C---:B------:R-:W-:Y:S02]  /*1170*/  IMAD R181, R0.reuse, 0x25, RZ ;  /* 0x0000002500b57824 */ /* 0x040fe400078e02ff */
[C---:B------:R-:W-:Y:S02]  /*1180*/  IMAD R187, R0.reuse, 0x3d, RZ ;  /* 0x0000003d00bb7824 */ /* 0x040fe400078e02ff */
[C---:B------:R-:W-:Y:S02]  /*1190*/  IMAD R189, R0.reuse, 0x2e, RZ ;  /* 0x0000002e00bd7824 */ /* 0x040fe400078e02ff */
[C---:B------:R-:W-:Y:S02]  /*11a0*/  IMAD R183, R0.reuse, 0x2d, RZ ;  /* 0x0000002d00b77824 */ /* 0x040fe400078e02ff */
[C---:B------:R-:W-:Y:S02]  /*11b0*/  IMAD R193, R0.reuse, 0x17, RZ ;  /* 0x0000001700c17824 */ /* 0x040fe400078e02ff */
        /* <DEDUP_REMOVED lines=8> */
[----:B------:R-:W-:-:S02]  /*1240*/  IMAD R209, R0, 0x6d, RZ ;  /* 0x0000006d00d17824 */ /* 0x000fc400078e02ff */
[C---:B------:R-:W-:Y:S01]  /*1250*/  IMAD R219, R0.reuse, 0x4e, RZ ;  /* 0x0000004e00db7824 */ /* 0x040fe200078e02ff */
[C---:B------:R-:W-:Y:S01]  /*1260*/  LEA R199, R0.reuse, -R0, 0x5 ;  /* 0x8000000000c77211 */ /* 0x040fe200078e28ff */
[C---:B------:R-:W-:Y:S01]  /*1270*/  IMAD R120, R0.reuse, 0xf6, RZ ;  /* 0x000000f600787824 */ /* 0x040fe200078e02ff */
[----:B------:R-:W5:Y:S01]  /*1280*/  LDG.E.U16 R2, desc[UR16][R2.64] ;  /* 0x0000001002027981 */ /* 0x000f62000c1e1500 */
[C---:B------:R-:W-:Y:S01]  /*1290*/  IMAD R119, R0.reuse, 0x3b, RZ ;  /* 0x0000003b00777824 */ /* 0x040fe200078e02ff */
[----:B------:R-:W0:Y:S01]  /*12a0*/  LDCU.64 UR6, c[0x0][0x3b0] ;  /* 0x00007600ff0677ac */ /* 0x000e220008000a00 */
[C---:B------:R-:W-:Y:S01]  /*12b0*/  IMAD R121, R0.reuse, 0x7b, RZ ;  /* 0x0000007b00797824 */ /* 0x040fe200078e02ff */
[----:B------:R-:W5:Y:S01]  /*12c0*/  LDG.E.U16 R4, desc[UR16][R4.64] ;  /* 0x0000001004047981 */ /* 0x000f62000c1e1500 */
[C---:B------:R-:W-:Y:S02]  /*12d0*/  IMAD R148, R0.reuse, 0x2c, RZ ;  /* 0x0000002c00947824 */ /* 0x040fe400078e02ff */
[C---:B------:R-:W-:Y:S01]  /*12e0*/  IMAD R133, R0.reuse, 0xe, RZ ;  /* 0x0000000e00857824 */ /* 0x040fe200078e02ff */
[----:B------:R1:W5:Y:S01]  /*12f0*/  LDG.E.U16 R8, desc[UR16][R8.64] ;  /* 0x0000001008087981 */ /* 0x000362000c1e1500 */
[----:B------:R-:W-:-:S02]  /*1300*/  IMAD R160, R0, 0xa8, RZ ;  /* 0x000000a800a07824 */ /* 0x000fc400078e02ff */
[C---:B------:R-:W-:Y:S01]  /*1310*/  IMAD R163, R0.reuse, 0xc8, RZ ;  /* 0x000000c800a37824 */ /* 0x040fe200078e02ff */
[----:B------:R-:W5:Y:S01]  /*1320*/  LDG.E.U16 R6, desc[UR16][R6.64] ;  /* 0x0000001006067981 */ /* 0x000f62000c1e1500 */
[C---:B------:R-:W-:Y:S02]  /*1330*/  IMAD R188, R0.reuse, 0x5c, RZ ;  /* 0x0000005c00bc7824 */ /* 0x040fe400078e02ff */
[C---:B------:R-:W-:Y:S01]  /*1340*/  IMAD R168, R0.reuse, 0xd8, RZ ;  /* 0x000000d800a87824 */ /* 0x040fe200078e02ff */
[----:B------:R-:W5:Y:S01]  /*1350*/  LDG.E.U16 R138, desc[UR16][R138.64] ;  /* 0x000000108a8a7981 */ /* 0x000f62000c1e1500 */
[C---:B------:R-:W-:Y:S02]  /*1360*/  IMAD R169, R0.reuse, 0x6c, RZ ;  /* 0x0000006c00a97824 */ /* 0x040fe400078e02ff */
[C---:B------:R-:W-:Y:S01]  /*1370*/  IMAD R174, R0.reuse, 0xfe, RZ ;  /* 0x000000fe00ae7824 */ /* 0x040fe200078e02ff */
[----:B------:R-:W5:Y:S01]  /*1380*/  LDG.E.U16 R10, desc[UR16][R10.64] ;  /* 0x000000100a0a7981 */ /* 0x000f62000c1e1500 */
        /* <DEDUP_REMOVED lines=26> */
[----:B------:R2:W5:Y:S04]  /*1530*/  LDG.E.U16 R36, desc[UR16][R36.64] ;  /* 0x0000001024247981 */ /* 0x000568000c1e1500 */
[----:B---3--:R-:W-:Y:S04]  /*1540*/  STL.64 [R1+0x10], R212 ;  /* 0x000010d401007387 */ /* 0x008fe80000100a00 */
[----:B------:R-:W-:Y:S04]  /*1550*/  STL.64 [R1+0x20], R58 ;  /* 0x0000203a01007387 */ /* 0x000fe80000100a00 */
[----:B------:R-:W-:Y:S04]  /*1560*/  STL.64 [R1], R232 ;  /* 0x000000e801007387 */ /* 0x000fe80000100a00 */
[----:B------:R3:W-:Y:S01]  /*1570*/  STL.64 [R1+0x18], R70 ;  /* 0x0000184601007387 */ /* 0x0007e20000100a00 */
[----:B------:R-:W-:Y:S01]  /*1580*/  LEA.HI.X.SX32 R61, R61, R136, 0x1, P0 ;  /* 0x000000883d3d7211 */ /* 0x000fe200000f0eff */
[----:B------:R-:W-:-:S02]  /*1590*/  IMAD R83, R0, 0x8a, RZ ;  /* 0x0000008a00537824 */ /* 0x000fc400078e02ff */
[C---:B------:R-:W-:Y:S01]  /*15a0*/  IMAD R91, R0.reuse, 0x3a, RZ ;  /* 0x0000003a005b7824 */ /* 0x040fe200078e02ff */
[----:B------:R-:W5:Y:S01]  /*15b0*/  LDG.E.U16 R26, desc[UR16][R26.64] ;  /* 0x000000101a1a7981 */ /* 0x000f62000c1e1500 */
[C---:B------:R-:W-:Y:S01]  /*15c0*/  IMAD R97, R0.reuse, 0x53, RZ ;  /* 0x0000005300617824 */ /* 0x040fe200078e02ff */
[----:B------:R-:W-:Y:S01]  /*15d0*/  LEA.HI.X.SX32 R153, R153, R136, 0x1, P6 ;  /* 0x0000008899997211 */ /* 0x000fe200030f0eff */
[C---:B------:R-:W-:Y:S01]  /*15e0*/  IMAD R99, R0.reuse, 0x5b, RZ ;  /* 0x0000005b00637824 */ /* 0x040fe200078e02ff */
[----:B------:R-:W5:Y:S04]  /*15f0*/  LDG.E.U16 R28, desc[UR16][R28.64] ;  /* 0x000000101c1c7981 */ /* 0x000f68000c1e1500 */
[----:B---3--:R-:W3:Y:S01]  /*1600*/  LDL.LU.64 R70, [R1] ;  /* 0x0000000001467983 */ /* 0x008ee20000300a00 */
[----:B------:R-:W-:Y:S01]  /*1610*/  IMAD R77, R0, 0xb4, RZ ;  /* 0x000000b4004d7824 */ /* 0x000fe200078e02ff */
[----:B------:R-:W-:-:S02]  /*1620*/  IADD3 R66, P0, PT, R69, R250, RZ ;  /* 0x000000fa45427210 */ /* 0x000fc40007f1e0ff */
[-C--:B------:R-:W-:Y:S01]  /*1630*/  IADD3 R74, P5, PT, R229, R250.reuse, RZ ;  /* 0x000000fae54a7210 */ /* 0x080fe20007fbe0ff */
[C---:B------:R-:W-:Y:S01]  /*1640*/  IMAD R203, R0.reuse, 0x5d, RZ ;  /* 0x0000005d00cb7824 */ /* 0x040fe200078e02ff */
[-C--:B------:R-:W-:Y:S01]  /*1650*/  IADD3 R72, P3, PT, R77, R250.reuse, RZ ;  /* 0x000000fa4d487210 */ /* 0x080fe20007f7e0ff */
[C---:B------:R-:W-:Y:S01]  /*1660*/  IMAD R225, R0.reuse, 0x27, RZ ;  /* 0x0000002700e17824 */ /* 0x040fe200078e02ff */
[C---:B------:R-:W-:Y:S01]  /*1670*/  IADD3 R64, P1, PT, R67.reuse, R250, RZ ;  /* 0x000000fa43407210 */ /* 0x040fe20007f3e0ff */
[----:B------:R-:W-:Y:S01]  /*1680*/  IMAD R101, R0, 0x63, RZ ;  /* 0x0000006300657824 */ /* 0x000fe200078e02ff */
[-C--:B------:R-:W-:Y:S01]  /*1690*/  LEA.HI.X.SX32 R73, R182, R136.reuse, 0x1, P3 ;  /* 0x00000088b6497211 */ /* 0x080fe200018f0eff */
[C---:B------:R-:W-:Y:S01]  /*16a0*/  IMAD R233, R0.reuse, 0xcc, RZ ;  /* 0x000000cc00e97824 */ /* 0x040fe200078e02ff */
[----:B------:R-:W-:Y:S01]  /*16b0*/  LEA.HI.X.SX32 R67, R67, R136, 0x1, P0 ;  /* 0x0000008843437211 */ /* 0x000fe200000f0eff */
        /* <DEDUP_REMOVED lines=9> */
[-C--:B------:R-:W-:Y:S01]  /*1750*/  LEA.HI.X.SX32 R65, R65, R136.reuse, 0x1, P1 ;  /* 0x0000008841417211 */ /* 0x080fe200008f0eff */
[----:B------:R-:W-:Y:S01]  /*1760*/  IMAD R248, R0, 0xde, RZ ;  /* 0x000000de00f87824 */ /* 0x000fe200078e02ff */
[----:B------:R-:W-:Y:S01]  /*1770*/  LEA.HI.X.SX32 R77, R184, R136, 0x1, P3 ;  /* 0x00000088b84d7211 */ /* 0x000fe200018f0eff */
[C---:B------:R-:W-:Y:S01]  /*1780*/  IMAD R150, R0.reuse, 0x57, RZ ;  /* 0x0000005700967824 */ /* 0x040fe200078e02ff */
[-C--:B------:R-:W-:Y:S01]  /*1790*/  IADD3 RZ, P1, PT, R83, R250.reuse, RZ ;  /* 0x000000fa53ff7210 */ /* 0x080fe20007f3e0ff */
[----:B------:R-:W-:Y:S01]  /*17a0*/  IMAD R83, R0, 0x15, RZ ;  /* 0x0000001500537824 */ /* 0x000fe200078e02ff */
[----:B------:R-:W-:Y:S01]  /*17b0*/  IADD3 R80, P3, PT, R157, R250, RZ ;  /* 0x000000fa9d507210 */ /* 0x000fe20007f7e0ff */
[----:B0-----:R-:W-:Y:S01]  /*17c0*/  UIMAD UR6, UR4, UR6, URZ ;  /* 0x00000006040672a4 */ /* 0x001fe2000f8e02ff */
[----:B------:R-:W-:Y:S01]  /*17d0*/  LEA.HI.X.SX32 R79, R79, R136, 0x1, P5 ;  /* 0x000000884f4f7211 */ /* 0x000fe200028f0eff */
[----:B------:R-:W5:Y:S01]  /*17e0*/  LDG.E.U16 R30, desc[UR16][R30.64] ;  /* 0x000000101e1e7981 */ /* 0x000f62000c1e1500 */
[----:B------:R-:W-:-:S02]  /*17f0*/  IADD3 R82, P5, PT, R85, R250, RZ ;  /* 0x000000fa55527210 */ /* 0x000fc40007fbe0ff */
[----:B------:R-:W-:Y:S01]  /*1800*/  LEA.HI.X.SX32 R81, R81, R136, 0x1, P3 ;  /* 0x0000008851517211 */ /* 0x000fe200018f0eff */
[----:B------:R-:W5:Y:S01]  /*1810*/  LDG.E.U16 R32, desc[UR16][R32.64] ;  /* 0x0000001020207981 */ /* 0x000f62000c1e1500 */
[----:B------:R-:W-:Y:S02]  /*1820*/  IADD3 R84, P3, PT, R161, R250, RZ ;  /* 0x000000faa1547210 */ /* 0x000fe40007f7e0ff */
[-C--:B------:R-:W-:Y:S01]  /*1830*/  LEA.HI.X.SX32 R83, R83, R136.reuse, 0x1, P5 ;  /* 0x0000008853537211 */ /* 0x080fe200028f0eff */
[----:B------:R-:W5:Y:S01]  /*1840*/  LDG.E.U16 R34, desc[UR16][R34.64] ;  /* 0x0000001022227981 */ /* 0x000f62000c1e1500 */
[----:B------:R-:W-:Y:S02]  /*1850*/  LEA.HI.X.SX32 R69, R69, R136, 0x1, P4 ;  /* 0x0000008845457211 */ /* 0x000fe400020f0eff */
[-C--:B------:R-:W-:Y:S01]  /*1860*/  IADD3 R86, P5, PT, R165, R250.reuse, RZ ;  /* 0x000000faa5567210 */ /* 0x080fe20007fbe0ff */
[----:B------:R-:W5:Y:S01]  /*1870*/  LDG.E.U16 R40, desc[UR16][R40.64] ;  /* 0x0000001028287981 */ /* 0x000f62000c1e1500 */
[----:B------:R-:W-:Y:S01]  /*1880*/  IADD3 RZ, P4, PT, R89, R250, RZ ;  /* 0x000000fa59ff7210 */ /* 0x000fe20007f9e0ff */
[----:B------:R-:W-:Y:S01]  /*1890*/  IMAD R89, R0, 0x1d, RZ ;  /* 0x0000001d00597824 */ /* 0x000fe200078e02ff */
[----:B------:R-:W-:Y:S01]  /*18a0*/  LEA.HI.X.SX32 R85, R85, R136, 0x1, P3 ;  /* 0x0000008855557211 */ /* 0x000fe200018f0eff */
[----:B------:R-:W5:Y:S01]  /*18b0*/  LDG.E.U16 R42, desc[UR16][R42.64] ;  /* 0x000000102a2a7981 */ /* 0x000f62000c1e1500 */
[----:B------:R-:W-:-:S02]  /*18c0*/  IADD3 R88, P3, PT, R91, R250, RZ ;  /* 0x000000fa5b587210 */ /* 0x000fc40007f7e0ff */
[----:B------:R-:W-:Y:S01]  /*18d0*/  LEA.HI.X.SX32 R87, R87, R136, 0x1, P5 ;  /* 0x0000008857577211 */ /* 0x000fe200028f0eff */
[----:B------:R-:W5:Y:S01]  /*18e0*/  LDG.E.U16 R44, desc[UR16][R44.64] ;  /* 0x000000102c2c7981 */ /* 0x000f62000c1e1500 */
[----:B------:R-:W-:Y:S02]  /*18f0*/  IADD3 R90, P5, PT, R171, R250, RZ ;  /* 0x000000faab5a7210 */ /* 0x000fe40007fbe0ff */
[----:B------:R-:W-:Y:S01]  /*1900*/  LEA.HI.X.SX32 R89, R89, R136, 0x1, P3 ;  /* 0x0000008859597211 */ /* 0x000fe200018f0eff */
[----:B------:R-:W5:Y:S01]  /*1910*/  LDG.E.U16 R46, desc[UR16][R46.64] ;  /* 0x000000102e2e7981 */ /* 0x000f62000c1e1500 */
[----:B------:R-:W-:Y:S02]  /*1920*/  IADD3 R92, P3, PT, R239, R250, RZ ;  /* 0x000000faef5c7210 */ /* 0x000fe40007f7e0ff */
        /* <DEDUP_REMOVED lines=8> */
[-C--:B------:R-:W-:Y:S02]  /*19b0*/  IADD3 R100, P5, PT, R100, R250.reuse, RZ ;  /* 0x000000fa64647210 */ /* 0x080fe40007fbe0ff */
[----:B------:R-:W-:Y:S01]  /*19c0*/  IADD3 R98, P6, PT, R98, R250, RZ ;  /* 0x000000fa62627210 */ /* 0x000fe20007fde0ff */
[C---:B------:R-:W-:Y:S01]  /*19d0*/  IMAD R229, R0.reuse, 0xdc, RZ ;  /* 0x000000dc00e57824 */ /* 0x040fe200078e02ff */
[----:B------:R-:W-:Y:S01]  /*19e0*/  LEA.HI.X.SX32 R97, R97, R136, 0x1, P3 ;  /* 0x0000008861617211 */ /* 0x000fe200018f0eff */
[----:B------:R-:W-:Y:S01]  /*19f0*/  IMAD R231, R0, 0xec, RZ ;  /* 0x000000ec00e77824 */ /* 0x000fe200078e02ff */
[----:B------:R-:W-:Y:S01]  /*1a00*/  IADD3 R102, P3, PT, R102, R250, RZ ;  /* 0x000000fa66667210 */ /* 0x000fe20007f7e0ff */
[----:B------:R-:W-:Y:S01]  /*1a10*/  IMAD R235, R0, 0xfc, RZ ;  /* 0x000000fc00eb7824 */ /* 0x000fe200078e02ff */
[-C--:B------:R-:W-:Y:S01]  /*1a20*/  LEA.HI.X.SX32 R101, R101, R136.reuse, 0x1, P5 ;  /* 0x0000008865657211 */ /* 0x080fe200028f0eff */
[----:B------:R-:W5:Y:S01]  /*1a30*/  LDG.E.U16 R54, desc[UR16][R54.64] ;  /* 0x0000001036367981 */ /* 0x000f62000c1e1500 */
[----:B------:R-:W-:-:S02]  /*1a40*/  LEA.HI.X.SX32 R99, R99, R136, 0x1, P6 ;  /* 0x0000008863637211 */ /* 0x000fc400030f0eff */
[-C--:B------:R-:W-:Y:S01]  /*1a50*/  IADD3 R212, P5, PT, R123, R250.reuse, RZ ;  /* 0x000000fa7bd47210 */ /* 0x080fe20007fbe0ff */
[----:B------:R-:W5:Y:S01]  /*1a60*/  LDG.E.U16 R56, desc[UR16][R56.64] ;  /* 0x0000001038387981 */ /* 0x000f62000c1e1500 */
[----:B------:R-:W-:Y:S02]  /*1a70*/  IADD3 R104, P6, PT, R104, R250, RZ ;  /* 0x000000fa68687210 */ /* 0x000fe40007fde0ff */
[----:B------:R-:W-:Y:S01]  /*1a80*/  LEA.HI.X.SX32 R103, R103, R136, 0x1, P3 ;  /* 0x0000008867677211 */ /* 0x000fe200018f0eff */
[----:B------:R-:W5:Y:S01]  /*1a90*/  LDG.E.U16 R60, desc[UR16][R60.64] ;  /* 0x000000103c3c7981 */ /* 0x000f62000c1e1500 */
[----:B------:R-:W-:Y:S02]  /*1aa0*/  IADD3 R106, P3, PT, R130, R250, RZ ;  /* 0x000000fa826a7210 */ /* 0x000fe40007f7e0ff */
        /* <DEDUP_REMOVED lines=18> */
[-C--:B------:R-:W-:Y:S02]  /*1bd0*/  LEA.HI.X.SX32 R117, R117, R136.reuse, 0x1, P5 ;  /* 0x0000008875757211 */ /* 0x080fe400028f0eff */
[----:B------:R-:W-:-:S02]  /*1be0*/  LEA.HI.X.SX32 R157, R157, R136, 0x1, P2 ;  /* 0x000000889d9d7211 */ /* 0x000fc400010f0eff */
[-C--:B------:R-:W-:Y:S01]  /*1bf0*/  LEA.HI.X.SX32 R195, R195, R136.reuse, 0x1, P1 ;  /* 0x00000088c3c37211 */ /* 0x080fe200008f0eff */
[----:B---3--:R-:W5:Y:S01]  /*1c00*/  LDG.E.U16 R3, desc[UR16][R70.64] ;  /* 0x0000001046037981 */ /* 0x008f62000c1e1500 */
[----:B------:R-:W-:Y:S02]  /*1c10*/  LEA.HI.X.SX32 R115, R115, R136, 0x1, P6 ;  /* 0x0000008873737211 */ /* 0x000fe400030f0eff */
[-C--:B------:R-:W-:Y:S01]  /*1c20*/  IADD3 R122, P5, PT, R132, R250.reuse, RZ ;  /* 0x000000fa847a7210 */ /* 0x080fe20007fbe0ff */
[----:B------:R-:W-:Y:S01]  /*1c30*/  USHF.L.U32 UR6, UR6, 0x1, URZ ;  /* 0x0000000106067899 */ /* 0x000fe200080006ff */
[----:B------:R-:W-:Y:S01]  /*1c40*/  IADD3 R120, P6, PT, R120, R250, RZ ;  /* 0x000000fa78787210 */ /* 0x000fe20007fde0ff */
[----:B------:R-:W5:Y:S01]  /*1c50*/  LDG.E.U16 R68, desc[UR16][R68.64] ;  /* 0x0000001044447981 */ /* 0x000f62000c1e1500 */
[----:B------:R-:W-:Y:S02]  /*1c60*/  LEA.HI.X.SX32 R119, R119, R136, 0x1, P3 ;  /* 0x0000008877777211 */ /* 0x000fe400018f0eff */
[----:B------:R-:W-:Y:S01]  /*1c70*/  IADD3 R124, P3, PT, R125, R250, RZ ;  /* 0x000000fa7d7c7210 */ /* 0x000fe20007f7e0ff */
[----:B------:R-:W5:Y:S01]  /*1c80*/  LDG.E.U16 R78, desc[UR16][R78.64] ;  /* 0x000000104e4e7981 */ /* 0x000f62000c1e1500 */
[----:B------:R-:W-:-:S02]  /*1c90*/  LEA.HI.X.SX32 R123, R123, R136, 0x1, P5 ;  /* 0x000000887b7b7211 */ /* 0x000fc400028f0eff */
[----:B------:R-:W-:Y:S01]  /*1ca0*/  LEA.HI.X.SX32 R121, R121, R136, 0x1, P6 ;  /* 0x0000008879797211 */ /* 0x000fe200030f0eff */
[----:B------:R-:W5:Y:S01]  /*1cb0*/  LDG.E.U16 R80, desc[UR16][R80.64] ;  /* 0x0000001050507981 */ /* 0x000f62000c1e1500 */
[-C--:B------:R-:W-:Y:S02]  /*1cc0*/  IADD3 R128, P5, PT, R129, R250.reuse, RZ ;  /* 0x000000fa81807210 */ /* 0x080fe40007fbe0ff */
[----:B------:R-:W-:Y:S01]  /*1cd0*/  IADD3 R126, P6, PT, R148, R250, RZ ;  /* 0x000000fa947e7210 */ /* 0x000fe20007fde0ff */
[----:B------:R-:W5:Y:S01]  /*1ce0*/  LDG.E.U16 R82, desc[UR16][R82.64] ;  /* 0x0000001052527981 */ /* 0x000f62000c1e1500 */
[----:B------:R-:W-:Y:S02]  /*1cf0*/  LEA.HI.X.SX32 R125, R132, R136, 0x1, P3 ;  /* 0x00000088847d7211 */ /* 0x000fe400018f0eff */
[----:B------:R-:W-:Y:S02]  /*1d00*/  IADD3 R132, P3, PT, R127, R250, RZ ;  /* 0x000000fa7f847210 */ /* 0x000fe40007f7e0ff */
[-C--:B------:R-:W-:Y:S01]  /*1d10*/  LEA.HI.X.SX32 R211, R211, R136.reuse, 0x1, P4 ;  /* 0x00000088d3d37211 */ /* 0x080fe200020f0eff */
[----:B------:R-:W-:Y:S01]  /*1d20*/  IMAD R239, R0, 0xae, RZ ;  /* 0x000000ae00ef7824 */ /* 0x000fe200078e02ff */
[-C--:B------:R-:W-:Y:S01]  /*1d30*/  LEA.HI.X.SX32 R129, R148, R136.reuse, 0x1, P5 ;  /* 0x0000008894817211 */ /* 0x080fe200028f0eff */
[----:B------:R-:W5:Y:S01]  /*1d40*/  LDG.E.U16 R5, desc[UR16][R212.64] ;  /* 0x00000010d4057981 */ /* 0x000f62000c1e1500 */
[----:B------:R-:W-:-:S02]  /*1d50*/  LEA.HI.X.SX32 R127, R130, R136, 0x1, P6 ;  /* 0x00000088827f7211 */ /* 0x000fc400030f0eff */
[-C--:B------:R-:W-:Y:S01]  /*1d60*/  IADD3 R134, P5, PT, R134, R250.reuse, RZ ;  /* 0x000000fa86867210 */ /* 0x080fe20007fbe0ff */
[----:B------:R-:W5:Y:S01]  /*1d70*/  LDG.E.U16 R84, desc[UR16][R84.64] ;  /* 0x0000001054547981 */ /* 0x000f62000c1e1500 */
[C---:B------:R-:W-:Y:S02]  /*1d80*/  IADD3 R130, P6, PT, R133.reuse, R250, RZ ;  /* 0x000000fa85827210 */ /* 0x040fe40007fde0ff */
        /* <DEDUP_REMOVED lines=8> */
[-C--:B------:R-:W-:Y:S02]  /*1e10*/  LEA R146, P6, R0, R250.reuse, 0x3 ;  /* 0x000000fa00927211 */ /* 0x080fe400078c18ff */
        /* <DEDUP_REMOVED lines=12> */
[----:B------:R-:W-:Y:S01]  /*1ee0*/  IADD3 R168, P5, PT, R168, R250, RZ ;  /* 0x000000faa8a87210 */ /* 0x000fe20007fbe0ff */
[----:B------:R-:W5:Y:S01]  /*1ef0*/  LDG.E.U16 R100, desc[UR16][R100.64] ;  /* 0x0000001064647981 */ /* 0x000f62000c1e1500 */
[----:B------:R-:W-:-:S02]  /*1f00*/  LEA.HI.X.SX32 R161, R161, R136, 0x1, P6 ;  /* 0x00000088a1a17211 */ /* 0x000fc400030f0eff */
[C---:B------:R-:W-:Y:S01]  /*1f10*/  IADD3 R166, P6, PT, R169.reuse, R250, RZ ;  /* 0x000000faa9a67210 */ /* 0x040fe20007fde0ff */
[----:B------:R-:W5:Y:S01]  /*1f20*/  LDG.E.U16 R102, desc[UR16][R102.64] ;  /* 0x0000001066667981 */ /* 0x000f62000c1e1500 */
[----:B------:R-:W-:Y:S02]  /*1f30*/  LEA.HI.X.SX32 R169, R169, R136, 0x1, P5 ;  /* 0x00000088a9a97211 */ /* 0x000fe400028f0eff */
[----:B------:R-:W-:Y:S01]  /*1f40*/  IADD3 R174, P5, PT, R174, R250, RZ ;  /* 0x000000faaeae7210 */ /* 0x000fe20007fbe0ff */
[----:B------:R-:W5:Y:S01]  /*1f50*/  LDG.E.U16 R104, desc[UR16][R104.64] ;  /* 0x0000001068687981 */ /* 0x000f62000c1e1500 */
[-C--:B------:R-:W-:Y:S02]  /*1f60*/  LEA.HI.X.SX32 R165, R165, R136.reuse, 0x1, P2 ;  /* 0x00000088a5a57211 */ /* 0x080fe400010f0eff */
[----:B------:R-:W-:Y:S01]  /*1f70*/  LEA.HI.X.SX32 R175, R175, R136, 0x1, P5 ;  /* 0x00000088afaf7211 */ /* 0x000fe200028f0eff */
[----:B------:R-:W5:Y:S01]  /*1f80*/  LDG.E.U16 R106, desc[UR16][R106.64] ;  /* 0x000000106a6a7981 */ /* 0x000f62000c1e1500 */
[----:B------:R-:W-:-:S02]  /*1f90*/  IADD3 R170, P2, PT, R170, R250, RZ ;  /* 0x000000faaaaa7210 */ /* 0x000fc40007f5e0ff */
[----:B------:R-:W-:Y:S01]  /*1fa0*/  IADD3 R180, P5, PT, R180, R250, RZ ;  /* 0x000000fab4b47210 */ /* 0x000fe20007fbe0ff */
        /* <DEDUP_REMOVED lines=11> */
[C---:B------:R-:W-:Y:S01]  /*2060*/  IADD3 R178, P6, PT, R177.reuse, R250, RZ ;  /* 0x000000fab1b27210 */ /* 0x040fe20007fde0ff */
[----:B------:R-:W5:Y:S01]  /*2070*/  LDG.E.U16 R116, desc[UR16][R116.64] ;  /* 0x0000001074747981 */ /* 0x000f62000c1e1500 */
[-C--:B------:R-:W-:Y:S02]  /*2080*/  LEA.HI.X.SX32 R177, R177, R136.reuse, 0x1, P2 ;  /* 0x00000088b1b17211 */ /* 0x080fe400010f0eff */
[----:B------:R-:W-:Y:S01]  /*2090*/  LEA.HI.X.SX32 R187, R187, R136, 0x1, P5 ;  /* 0x00000088bbbb7211 */ /* 0x000fe200028f0eff */
[----:B------:R-:W5:Y:S01]  /*20a0*/  LDG.E.U16 R118, desc[UR16][R118.64] ;  /* 0x0000001076767981 */ /* 0x000f62000c1e1500 */
[----:B------:R-:W-:-:S02]  /*20b0*/  IADD3 R182, P2, PT, R182, R250, RZ ;  /* 0x000000fab6b67210 */ /* 0x000fc40007f5e0ff */
[----:B------:R-:W-:Y:S01]  /*20c0*/  IADD3 R192, P5, PT, R189, R250, RZ ;  /* 0x000000fabdc07210 */ /* 0x000fe20007fbe0ff */
[----:B------:R-:W5:Y:S01]  /*20d0*/  LDG.E.U16 R120, desc[UR16][R120.64] ;  /* 0x0000001078787981 */ /* 0x000f62000c1e1500 */
[-C--:B------:R-:W-:Y:S02]  /*20e0*/  LEA.HI.X.SX32 R183, R183, R136.reuse, 0x1, P2 ;  /* 0x00000088b7b77211 */ /* 0x080fe400010f0eff */
[----:B------:R-:W-:Y:S01]  /*20f0*/  LEA.HI.X.SX32 R193, R193, R136, 0x1, P5 ;  /* 0x00000088c1c17211 */ /* 0x000fe200028f0eff */
[----:B------:R-:W5:Y:S01]  /*2100*/  LDG.E.U16 R122, desc[UR16][R122.64] ;  /* 0x000000107a7a7981 */ /* 0x000f62000c1e1500 */
[-C--:B------:R-:W-:Y:S02]  /*2110*/  IADD3 R188, P2, PT, R188, R250.reuse, RZ ;  /* 0x000000fabcbc7210 */ /* 0x080fe40007f5e0ff */
[----:B------:R-:W-:Y:S01]  /*2120*/  IADD3 R200, P5, PT, R200, R250, RZ ;  /* 0x000000fac8c87210 */ /* 0x000fe20007fbe0ff */
[----:B------:R-:W5:Y:S01]  /*2130*/  LDG.E.U16 R124, desc[UR16][R124.64] ;  /* 0x000000107c7c7981 */ /* 0x000f62000c1e1500 */
[----:B------:R-:W-:-:S02]  /*2140*/  LEA.HI.X.SX32 R207, R207, R136, 0x1, P0 ;  /* 0x00000088cfcf7211 */ /* 0x000fc400000f0eff */
[-C--:B------:R-:W-:Y:S02]  /*2150*/  IADD3 R208, P0, PT, R251, R250.reuse, RZ ;  /* 0x000000fafbd07210 */ /* 0x080fe40007f1e0ff */
[-C--:B------:R-:W-:Y:S02]  /*2160*/  IADD3 R196, P1, PT, R196, R250.reuse, RZ ;  /* 0x000000fac4c47210 */ /* 0x080fe40007f3e0ff */
[----:B------:R-:W-:Y:S01]  /*2170*/  IADD3 R214, P4, PT, R249, R250, RZ ;  /* 0x000000faf9d67210 */ /* 0x000fe20007f9e0ff */
[C---:B------:R-:W-:Y:S01]  /*2180*/  IMAD R142, R0.reuse, 0x6e, RZ ;  /* 0x0000006e008e7824 */ /* 0x040fe200078e02ff */
[-C--:B------:R-:W-:Y:S01]  /*2190*/  LEA.HI.X.SX32 R179, R179, R136.reuse, 0x1, P6 ;  /* 0x00000088b3b37211 */ /* 0x080fe200030f0eff */
[----:B------:R-:W-:Y:S01]  /*21a0*/  IMAD R148, R0, 0x37, RZ ;  /* 0x0000003700947824 */ /* 0x000fe200078e02ff */
[-C--:B------:R-:W-:Y:S01]  /*21b0*/  LEA.HI.X.SX32 R189, R189, R136.reuse, 0x1, P2 ;  /* 0x00000088bdbd7211 */ /* 0x080fe200010f0eff */
[----:B------:R0:W5:Y:S01]  /*21c0*/  LDG.E.U16 R7, desc[UR16][R146.64] ;  /* 0x0000001092077981 */ /* 0x000162000c1e1500 */
[----:B------:R-:W-:-:S02]  /*21d0*/  LEA.HI.X.SX32 R201, R201, R136, 0x1, P5 ;  /* 0x00000088c9c97211 */ /* 0x000fc400028f0eff */
[-C--:B------:R-:W-:Y:S01]  /*21e0*/  IADD3 R184, P6, PT, R184, R250.reuse, RZ ;  /* 0x000000fab8b87210 */ /* 0x080fe20007fde0ff */
[----:B------:R-:W-:Y:S01]  /*21f0*/  IMAD R251, R0, 0xee, RZ ;  /* 0x000000ee00fb7824 */ /* 0x000fe200078e02ff */
[-C--:B------:R-:W-:Y:S01]  /*2200*/  IADD3 R198, P2, PT, R191, R250.reuse, RZ ;  /* 0x000000fabfc67210 */ /* 0x080fe20007f5e0ff */
[----:B------:R3:W5:Y:S01]  /*2210*/  LDG.E.U16 R126, desc[UR16][R126.64] ;  /* 0x000000107e7e7981 */ /* 0x000762000c1e1500 */
[----:B------:R-:W-:Y:S02]  /*2220*/  IADD3 R218, P5, PT, R245, R250, RZ ;  /* 0x000000faf5da7210 */ /* 0x000fe40007fbe0ff */
[----:B------:R-:W-:Y:S01]  /*2230*/  LEA.HI.X.SX32 R209, R209, R136, 0x1, P0 ;  /* 0x00000088d1d17211 */ /* 0x000fe200000f0eff */
[----:B------:R3:W5:Y:S01]  /*2240*/  LDG.E.U16 R128, desc[UR16][R128.64] ;  /* 0x0000001080807981 */ /* 0x000762000c1e1500 */
[----:B------:R-:W-:Y:S02]  /*2250*/  IADD3 R224, P0, PT, R219, R250, RZ ;  /* 0x000000fadbe07210 */ /* 0x000fe40007f1e0ff */
[-C--:B------:R-:W-:Y:S01]  /*2260*/  LEA.HI.X.SX32 R185, R185, R136.reuse, 0x1, P6 ;  /* 0x00000088b9b97211 */ /* 0x080fe200030f0eff */
[----:B------:R3:W5:Y:S01]  /*2270*/  LDG.E.U16 R130, desc[UR16][R130.64] ;  /* 0x0000001082827981 */ /* 0x000762000c1e1500 */
[----:B------:R-:W-:-:S02]  /*2280*/  LEA.HI.X.SX32 R199, R199, R136, 0x1, P2 ;  /* 0x00000088c7c77211 */ /* 0x000fc400010f0eff */
[----:B------:R-:W-:Y:S01]  /*2290*/  LEA.HI.X.SX32 R219, R219, R136, 0x1, P5 ;  /* 0x00000088dbdb7211 */ /* 0x000fe200028f0eff */
[----:B------:R3:W5:Y:S01]  /*22a0*/  LDG.E.U16 R132, desc[UR16][R132.64] ;  /* 0x0000001084847981 */ /* 0x000762000c1e1500 */
[-C--:B------:R-:W-:Y:S02]  /*22b0*/  IADD3 R190, P6, PT, R190, R250.reuse, RZ ;  /* 0x000000fabebe7210 */ /* 0x080fe40007fde0ff */
[----:B------:R-:W-:Y:S01]  /*22c0*/  IADD3 R204, P2, PT, R204, R250, RZ ;  /* 0x000000facccc7210 */ /* 0x000fe20007f5e0ff */
[----:B------:R3:W5:Y:S01]  /*22d0*/  LDG.E.U16 R134, desc[UR16][R134.64] ;  /* 0x0000001086867981 */ /* 0x000762000c1e1500 */
[-C--:B------:R-:W-:Y:S02]  /*22e0*/  LEA.HI.X.SX32 R197, R197, R136.reuse, 0x1, P1 ;  /* 0x00000088c5c57211 */ /* 0x080fe400008f0eff */
[----:B------:R-:W-:Y:S01]  /*22f0*/  LEA.HI.X.SX32 R215, R215, R136, 0x1, P4 ;  /* 0x00000088d7d77211 */ /* 0x000fe200020f0eff */
[----:B------:R3:W5:Y:S01]  /*2300*/  LDG.E.U16 R154, desc[UR16][R154.64] ;  /* 0x000000109a9a7981 */ /* 0x000762000c1e1500 */
[----:B------:R-:W-:-:S02]  /*2310*/  IADD3 R232, P5, PT, R223, R250, RZ ;  /* 0x000000fadfe87210 */ /* 0x000fc40007fbe0ff */
[-C--:B------:R-:W-:Y:S01]  /*2320*/  IADD3 R216, P1, PT, R247, R250.reuse, RZ ;  /* 0x000000faf7d87210 */ /* 0x080fe20007f3e0ff */
[----:B------:R3:W5:Y:S01]  /*2330*/  LDG.E.U16 R158, desc[UR16][R158.64] ;  /* 0x000000109e9e7981 */ /* 0x000762000c1e1500 */
[----:B------:R-:W-:Y:S02]  /*2340*/  IADD3 R226, P4, PT, R233, R250, RZ ;  /* 0x000000fae9e27210 */ /* 0x000fe40007f9e0ff */
[-C--:B------:R-:W-:Y:S01]  /*2350*/  LEA.HI.X.SX32 R191, R191, R136.reuse, 0x1, P6 ;  /* 0x00000088bfbf7211 */ /* 0x080fe200030f0eff */
[----:B------:R3:W5:Y:S01]  /*2360*/  LDG.E.U16 R160, desc[UR16][R160.64] ;  /* 0x00000010a0a07981 */ /* 0x000762000c1e1500 */
[-C--:B------:R-:W-:Y:S02]  /*2370*/  LEA.HI.X.SX32 R205, R205, R136.reuse, 0x1, P2 ;  /* 0x00000088cdcd7211 */ /* 0x080fe400010f0eff */
[----:B------:R-:W-:Y:S01]  /*2380*/  LEA.HI.X.SX32 R233, R227, R136, 0x1, P5 ;  /* 0x00000088e3e97211 */ /* 0x000fe200028f0eff */
[----:B------:R3:W5:Y:S01]  /*2390*/  LDG.E.U16 R162, desc[UR16][R162.64] ;  /* 0x00000010a2a27981 */ /* 0x000762000c1e1500 */
[----:B------:R-:W-:-:S02]  /*23a0*/  IADD3 R202, P6, PT, R202, R250, RZ ;  /* 0x000000facaca7210 */ /* 0x000fc40007fde0ff */
[----:B------:R-:W-:Y:S01]  /*23b0*/  IADD3 R222, P2, PT, R241, R250, RZ ;  /* 0x000000faf1de7210 */ /* 0x000fe20007f5e0ff */
[----:B------:R3:W5:Y:S01]  /*23c0*/  LDG.E.U16 R164, desc[UR16][R164.64] ;  /* 0x00000010a4a47981 */ /* 0x000762000c1e1500 */
[-C--:B------:R-:W-:Y:S02]  /*23d0*/  LEA.HI.X.SX32 R217, R217, R136.reuse, 0x1, P1 ;  /* 0x00000088d9d97211 */ /* 0x080fe400008f0eff */
[----:B------:R-:W-:Y:S01]  /*23e0*/  LEA.HI.X.SX32 R227, R140, R136, 0x1, P4 ;  /* 0x000000888ce37211 */ /* 0x000fe200020f0eff */
[----:B------:R-:W-:Y:S01]  /*23f0*/  IMAD R140, R0, 0x7e, RZ ;  /* 0x0000007e008c7824 */ /* 0x000fe200078e02ff */
[----:B------:R-:W-:Y:S01]  /*2400*/  IADD3 R228, P1, PT, R229, R250, RZ ;  /* 0x000000fae5e47210 */ /* 0x000fe20007f3e0ff */
[----:B------:R3:W5:Y:S01]  /*2410*/  LDG.E.U16 R166, desc[UR16][R166.64] ;  /* 0x00000010a6a67981 */ /* 0x000762000c1e1500 */
[-C--:B------:R-:W-:Y:S02]  /*2420*/  LEA.HI.X.SX32 R203, R203, R136.reuse, 0x1, P6 ;  /* 0x00000088cbcb7211 */ /* 0x080fe400030f0eff */
[----:B------:R-:W-:Y:S01]  /*2430*/  LEA.HI.X.SX32 R223, R223, R136, 0x1, P2 ;  /* 0x00000088dfdf7211 */ /* 0x000fe200010f0eff */
[----:B------:R3:W5:Y:S01]  /*2440*/  LDG.E.U16 R168, desc[UR16][R168.64] ;  /* 0x00000010a8a87981 */ /* 0x000762000c1e1500 */
[----:B------:R-:W-:-:S02]  /*2450*/  IADD3 R220, P6, PT, R243, R250, RZ ;  /* 0x000000faf3dc7210 */ /* 0x000fc40007fde0ff */
[----:B------:R-:W-:Y:S01]  /*2460*/  LEA.HI.X.SX32 R225, R225, R136, 0x1, P0 ;  /* 0x00000088e1e17211 */ /* 0x000fe200000f0eff */
[----:B------:R3:W5:Y:S01]  /*2470*/  LDG.E.U16 R170, desc[UR16][R170.64] ;  /* 0x00000010aaaa7981 */ /* 0x000762000c1e1500 */
[C---:B------:R-:W-:Y:S02]  /*2480*/  IADD3 R240, P2, PT, R142.reuse, R250, RZ ;  /* 0x000000fa8ef07210 */ /* 0x040fe40007f5e0ff */
[----:B------:R-:W-:Y:S01]  /*2490*/  LEA.HI.X.SX32 R229, R142, R136, 0x1, P1 ;  /* 0x000000888ee57211 */ /* 0x000fe200008f0eff */
[----:B------:R3:W5:Y:S01]  /*24a0*/  LDG.E.U16 R172, desc[UR16][R172.64] ;  /* 0x00000010acac7981 */ /* 0x000762000c1e1500 */
[----:B------:R-:W-:Y:S02]  /*24b0*/  IADD3 R230, P0, PT, R231, R250, RZ ;  /* 0x000000fae7e67210 */ /* 0x000fe40007f1e0ff */
[----:B------:R-:W-:Y:S01]  /*24c0*/  LEA R142, R0, -R0, 0x6 ;  /* 0x80000000008e7211 */ /* 0x000fe200078e30ff */
[----:B------:R3:W5:Y:S01]  /*24d0*/  LDG.E.U16 R174, desc[UR16][R174.64] ;  /* 0x00000010aeae7981 */ /* 0x000762000c1e1500 */
[----:B------:R-:W-:-:S02]  /*24e0*/  IADD3 R246, P1, PT, R140, R250, RZ ;  /* 0x000000fa8cf67210 */ /* 0x000fc40007f3e0ff */
[----:B------:R-:W-:Y:S01]  /*24f0*/  LEA.HI.X.SX32 R221, R221, R136, 0x1, P6 ;  /* 0x00000088dddd7211 */ /* 0x000fe200030f0eff */
[----:B------:R3:W5:Y:S01]  /*2500*/  LDG.E.U16 R178, desc[UR16][R178.64] ;  /* 0x00000010b2b27981 */ /* 0x000762000c1e1500 */
[----:B------:R-:W-:Y:S01]  /*2510*/  IADD3 R236, P6, PT, R237, R250, RZ ;  /* 0x000000faedec7210 */ /* 0x000fe20007fde0ff */
[----:B------:R-:W-:Y:S01]  /*2520*/  IMAD R237, R0, 0x4f, RZ ;  /* 0x0000004f00ed7824 */ /* 0x000fe200078e02ff */
[-C--:B------:R-:W-:Y:S01]  /*2530*/  LEA.HI.X.SX32 R241, R148, R136.reuse, 0x1, P2 ;  /* 0x0000008894f17211 */ /* 0x080fe200010f0eff */
[----:B------:R-:W-:Y:S01]  /*2540*/  IMAD R148, R0, 0x5f, RZ ;  /* 0x0000005f00947824 */ /* 0x000fe200078e02ff */
[-C--:B------:R-:W-:Y:S01]  /*2550*/  LEA.HI.X.SX32 R231, R144, R136.reuse, 0x1, P0 ;  /* 0x0000008890e77211 */ /* 0x080fe200000f0eff */
[----:B------:R-:W-:Y:S01]  /*2560*/  IMAD R144, R0, 0x67, RZ ;  /* 0x0000006700907824 */ /* 0x000fe200078e02ff */
[-C--:B------:R-:W-:Y:S01]  /*2570*/  LEA.HI.X.SX32 R247, R142, R136.reuse, 0x1, P1 ;  /* 0x000000888ef77211 */ /* 0x080fe200008f0eff */
[C---:B------:R-:W-:Y:S01]  /*2580*/  IMAD R142, R0.reuse, 0x6f, RZ ;  /* 0x0000006f008e7824 */ /* 0x040fe200078e02ff */
[C---:B------:R-:W-:Y:S01]  /*2590*/  LEA.HI.X.SX32 R59, R0.reuse, R136, 0x1, P3 ;  /* 0x00000088003b7211 */ /* 0x040fe200018f0eff */
[----:B------:R-:W-:Y:S01]  /*25a0*/  IMAD R0, R0, 0x77, RZ ;  /* 0x0000007700007824 */ /* 0x000fe200078e02ff */
[-C--:B------:R-:W-:Y:S01]  /*25b0*/  IADD3 R234, P3, PT, R235, R250.reuse, RZ ;  /* 0x000000faebea7210 */ /* 0x080fe20007f7e0ff */
[----:B------:R3:W5:Y:S01]  /*25c0*/  LDG.E.U16 R176, desc[UR16][R176.64] ;  /* 0x00000010b0b07981 */ /* 0x000762000c1e1500 */
[----:B------:R-:W-:-:S02]  /*25d0*/  IADD3 R238, P5, PT, R239, R250, RZ ;  /* 0x000000faefee7210 */ /* 0x000fc40007fbe0ff */
[-C--:B------:R-:W-:Y:S01]  /*25e0*/  IADD3 R242, P4, PT, R242, R250.reuse, RZ ;  /* 0x000000faf2f27210 */ /* 0x080fe20007f9e0ff */
[----:B------:R3:W5:Y:S01]  /*25f0*/  LDG.E.U16 R180, desc[UR16][R180.64] ;  /* 0x00000010b4b47981 */ /* 0x000762000c1e1500 */
[-C--:B------:R-:W-:Y:S02]  /*2600*/  IADD3 R244, P2, PT, R244, R250.reuse, RZ ;  /* 0x000000faf4f47210 */ /* 0x080fe40007f5e0ff */
[-C--:B------:R-:W-:Y:S01]  /*2610*/  IADD3 R248, P0, PT, R248, R250.reuse, RZ ;  /* 0x000000faf8f87210 */ /* 0x080fe20007f1e0ff */
[----:B------:R3:W5:Y:S01]  /*2620*/  LDG.E.U16 R182, desc[UR16][R182.64] ;  /* 0x00000010b6b67981 */ /* 0x000762000c1e1500 */
[----:B------:R-:W-:Y:S02]  /*2630*/  IADD3 R250, P1, PT, R251, R250, RZ ;  /* 0x000000fafbfa7210 */ /* 0x000fe40007f3e0ff */
[-C--:B------:R-:W-:Y:S01]  /*2640*/  LEA.HI.X.SX32 R237, R237, R136.reuse, 0x1, P6 ;  /* 0x00000088eded7211 */ /* 0x080fe200030f0eff */
[----:B------:R3:W5:Y:S01]  /*2650*/  LDG.E.U16 R184, desc[UR16][R184.64] ;  /* 0x00000010b8b87981 */ /* 0x000762000c1e1500 */
[----:B------:R-:W-:-:S03]  /*2660*/  LEA.HI.X.SX32 R251, R0, R136, 0x1, P1 ;  /* 0x0000008800fb7211 */ /* 0x000fc600008f0eff */
[----:B------:R3:W5:Y:S01]  /*2670*/  LDG.E.U16 R0, desc[UR16][R58.64] ;  /* 0x000000103a007981 */ /* 0x000762000c1e1500 */
[-C--:B------:R-:W-:Y:S02]  /*2680*/  LEA.HI.X.SX32 R235, R140, R136.reuse, 0x1, P3 ;  /* 0x000000888ceb7211 */ /* 0x080fe400018f0eff */
[-C--:B------:R-:W-:Y:S01]  /*2690*/  LEA.HI.X.SX32 R239, R150, R136.reuse, 0x1, P5 ;  /* 0x0000008896ef7211 */ /* 0x080fe200028f0eff */
[----:B------:R3:W5:Y:S01]  /*26a0*/  LDG.E.U16 R186, desc[UR16][R186.64] ;  /* 0x00000010baba7981 */ /* 0x000762000c1e1500 */
[-C--:B------:R-:W-:Y:S01]  /*26b0*/  LEA.HI.X.SX32 R243, R148, R136.reuse, 0x1, P4 ;  /* 0x0000008894f37211 */ /* 0x080fe200020f0eff */
[----:B------:R-:W4:Y:S01]  /*26c0*/  LDC R150, c[0x0][0x3b8] ;  /* 0x0000ee00ff967b82 */ /* 0x000f220000000800 */
[-C--:B------:R-:W-:Y:S01]  /*26d0*/  LEA.HI.X.SX32 R245, R144, R136.reuse, 0x1, P2 ;  /* 0x0000008890f57211 */ /* 0x080fe200010f0eff */
[----:B------:R3:W5:Y:S04]  /*26e0*/  LDG.E.U16 R192, desc[UR16][R192.64] ;  /* 0x00000010c0c07981 */ /* 0x000768000c1e1500 */
[----:B------:R-:W2:Y:S04]  /*26f0*/  LDL.LU.64 R58, [R1+0x20] ;  /* 0x00002000013a7983 */ /* 0x000ea80000300a00 */
[----:B------:R-:W3:Y:S04]  /*2700*/  LDL.LU.64 R70, [R1+0x18] ;  /* 0x0000180001467983 */ /* 0x000ee80000300a00 */
[----:B------:R-:W1:Y:S01]  /*2710*/  LDL.LU.64 R212, [R1+0x10] ;  /* 0x0000100001d47983 */ /* 0x000e620000300a00 */
[----:B------:R-:W-:-:S02]  /*2720*/  LEA.HI.X.SX32 R249, R142, R136, 0x1, P0 ;  /* 0x000000888ef97211 */ /* 0x000fc400000f0eff */
[----:B------:R-:W0:Y:S01]  /*2730*/  LDC R136, c[0x0][0x380] ;  /* 0x0000e000ff887b82 */ /* 0x000e220000000800 */
[----:B------:R-:W4:Y:S04]  /*2740*/  LDL.LU.64 R146, [R1+0x8] ;  /* 0x0000080001927983 */ /* 0x000f280000300a00 */
[----:B------:R0:W5:Y:S04]  /*2750*/  LDG.E.U16 R188, desc[UR16][R188.64] ;  /* 0x00000010bcbc7981 */ /* 0x000168000c1e1500 */
        /* <DEDUP_REMOVED lines=26> */
[----:B--2---:R2:W5:Y:S04]  /*2900*/  LDG.E.U16 R58, desc[UR16][R58.64] ;  /* 0x000000103a3a7981 */ /* 0x004568000c1e1500 */
[----:B---3--:R2:W5:Y:S01]  /*2910*/  LDG.E.U16 R70, desc[UR16][R70.64] ;  /* 0x0000001046467981 */ /* 0x008562000c1e1500 */
[----:B-1----:R-:W-:-:S05]  /*2920*/  IMAD R9, R212, UR7, RZ ;  /* 0x00000007d4097c24 */ /* 0x002fca000f8e02ff */
[----:B------:R-:W-:-:S04]  /*2930*/  SHF.L.U32 R9, R9, 0x1, RZ ;  /* 0x0000000109097819 */ /* 0x000fc800000006ff */
[----:B0-----:R-:W-:-:S04]  /*2940*/  IADD3 R9, PT, PT, R9, UR6, R136 ;  /* 0x0000000609097c10 */ /* 0x001fc8000fffe088 */
[C---:B----4-:R-:W-:Y:S01]  /*2950*/  LEA R136, R150.reuse, R9, 0x7 ;  /* 0x0000000996887211 */ /* 0x050fe200078e38ff */
[C-C-:B------:R-:W-:Y:S02]  /*2960*/  IMAD R140, R150.reuse, 0x90, R9.reuse ;  /* 0x00000090968c7824 */ /* 0x140fe400078e0209 */
[C-C-:B------:R-:W-:Y:S02]  /*2970*/  IMAD R142, R150.reuse, 0x82, R9.reuse ;  /* 0x00000082968e7824 */ /* 0x140fe400078e0209 */
[C-C-:B------:R-:W-:Y:S01]  /*2980*/  IMAD R144, R150.reuse, 0x92, R9.reuse ;  /* 0x0000009296907824 */ /* 0x140fe200078e0209 */
[----:B------:R2:W5:Y:S01]  /*2990*/  LDG.E.U16 R136, desc[UR16][R136.64] ;  /* 0x0000001088887981 */ /* 0x000562000c1e1500 */
[C-C-:B------:R-:W-:Y:S02]  /*29a0*/  IMAD R148, R150.reuse, 0x84, R9.reuse ;  /* 0x0000008496947824 */ /* 0x140fe400078e0209 */
[C-C-:B------:R-:W-:Y:S01]  /*29b0*/  IMAD R152, R150.reuse, 0x86, R9.reuse ;  /* 0x0000008696987824 */ /* 0x140fe200078e0209 */
[----:B------:R2:W5:Y:S01]  /*29c0*/  LDG.E.U16 R140, desc[UR16][R140.64] ;  /* 0x000000108c8c7981 */ /* 0x000562000c1e1500 */
[----:B------:R-:W-:-:S02]  /*29d0*/  IMAD R156, R150, 0x88, R9 ;  /* 0x00000088969c7824 */ /* 0x000fc400078e0209 */
[C-C-:B------:R-:W-:Y:S01]  /*29e0*/  IMAD R194, R150.reuse, 0x8a, R9.reuse ;  /* 0x0000008a96c27824 */ /* 0x140fe200078e0209 */
[----:B------:R2:W5:Y:S01]  /*29f0*/  LDG.E.U16 R142, desc[UR16][R142.64] ;  /* 0x000000108e8e7981 */ /* 0x000562000c1e1500 */
[C-C-:B------:R-:W-:Y:S02]  /*2a00*/  IMAD R206, R150.reuse, 0x8c, R9.reuse ;  /* 0x0000008c96ce7824 */ /* 0x140fe400078e0209 */
[C-C-:B------:R-:W-:Y:S01]  /*2a10*/  IMAD R210, R150.reuse, 0x8e, R9.reuse ;  /* 0x0000008e96d27824 */ /* 0x140fe200078e0209 */
[----:B------:R2:W5:Y:S01]  /*2a20*/  LDG.E.U16 R144, desc[UR16][R144.64] ;  /* 0x0000001090907981 */ /* 0x000562000c1e1500 */
[----:B------:R-:W-:-:S03]  /*2a30*/  IMAD R150, R150, 0x94, R9 ;  /* 0x0000009496967824 */ /* 0x000fc600078e0209 */
[----:B------:R2:W5:Y:S04]  /*2a40*/  LDG.E.U16 R148, desc[UR16][R148.64] ;  /* 0x0000001094947981 */ /* 0x000568000c1e1500 */
[----:B------:R2:W5:Y:S04]  /*2a50*/  LDG.E.U16 R150, desc[UR16][R150.64] ;  /* 0x0000001096967981 */ /* 0x000568000c1e1500 */
[----:B------:R2:W5:Y:S04]  /*2a60*/  LDG.E.U16 R152, desc[UR16][R152.64] ;  /* 0x0000001098987981 */ /* 0x000568000c1e1500 */
[----:B------:R2:W5:Y:S04]  /*2a70*/  LDG.E.U16 R156, desc[UR16][R156.64] ;  /* 0x000000109c9c7981 */ /* 0x000568000c1e1500 */
[----:B------:R2:W5:Y:S04]  /*2a80*/  LDG.E.U16 R194, desc[UR16][R194.64] ;  /* 0x00000010c2c27981 */ /* 0x000568000c1e1500 */
[----:B------:R2:W5:Y:S04]  /*2a90*/  LDG.E.U16 R206, desc[UR16][R206.64] ;  /* 0x00000010cece7981 */ /* 0x000568000c1e1500 */
[----:B------:R2:W5:Y:S01]  /*2aa0*/  LDG.E.U16 R210, desc[UR16][R210.64] ;  /* 0x00000010d2d27981 */ /* 0x000562000c1e1500 */
[----:B------:R-:W-:-:S04]  /*2ab0*/  SHF.R.U32.HI R9, RZ, 0x5, R147 ;  /* 0x00000005ff097819 */ /* 0x000fc80000011693 */
[----:B------:R-:W-:Y:S02]  /*2ac0*/  R2UR UR6, R9 ;  /* 0x00000000090672ca */ /* 0x000fe400000e0000 */
[C---:B------:R-:W-:Y:S02]  /*2ad0*/  SHF.L.U32 R9, R147.reuse, 0x1, RZ ;  /* 0x0000000193097819 */ /* 0x040fe400000006ff */
[----:B------:R-:W-:Y:S02]  /*2ae0*/  R2UR UR7, R146 ;  /* 0x00000000920772ca */ /* 0x000fe400000e0000 */
[----:B------:R-:W-:Y:S02]  /*2af0*/  LOP3.LUT R37, R147, 0xc0, RZ, 0xc0, !PT ;  /* 0x000000c093257812 */ /* 0x000fe400078ec0ff */
[----:B------:R-:W-:-:S04]  /*2b00*/  LOP3.LUT R146, R9, 0x7e, RZ, 0xc0, !PT ;  /* 0x0000007e09927812 */ /* 0x000fc800078ec0ff */
[----:B------:R-:W-:Y:S01]  /*2b10*/  LEA R9, R37, R146, 0x8 ;  /* 0x0000009225097211 */ /* 0x000fe200078e40ff */
[----:B--2---:R-:W-:Y:S06]  /*2b20*/  BRA.U UP0, `(.L_x_5) ;  /* 0x0000000100187547 */ /* 0x004fec000b800000 */
[----:B------:R-:W-:Y:S01]  /*2b30*/  ELECT P0, URZ, PT ;  /* 0x0000000000ff782f */ /* 0x000fe20003800000 */
[----:B------:R-:W-:Y:S01]  /*2b40*/  HFMA2 R11, -RZ, RZ, 0, 5.9604644775390625e-08 ;  /* 0x00000001ff0b7431 */ /* 0x000fe200000001ff */
[----:B------:R-:W-:Y:S01]  /*2b50*/  UMOV UR8, 0x40 ;  /* 0x0000004000087882 */ /* 0x000fe20000000000 */
[----:B------:R-:W-:Y:S01]  /*2b60*/  UVIRTCOUNT.DEALLOC.SMPOOL 0x80 ;  /* 0x000000800000784c */ /* 0x000fe20000000000 */
[----:B------:R-:W-:-:S09]  /*2b70*/  ULEA UR8, UR10, UR8, 0x18 ;  /* 0x000000080a087291 */ /* 0x000fd2000f8ec0ff */
[----:B------:R0:W-:Y:S03]  /*2b80*/  @P0 STS.U8 [UR8], R11 ;  /* 0x0000000bff000988 */ /* 0x0001e60008000008 */
.L_x_5:
[C---:B0-----:R-:W-:Y:S01]  /*2b90*/  LOP3.LUT R11, R9.reuse, 0x10, RZ, 0x3c, !PT ;  /* 0x00000010090b7812 */ /* 0x041fe200078e3cff */
[----:B------:R-:W-:Y:S01]  /*2ba0*/  STS.U16 [R9+UR5], R213 ;  /* 0x000000d509007988 */ /* 0x000fe20008000405 */
[----:B------:R-:W-:Y:S01]  /*2bb0*/  LOP3.LUT R13, R9, 0x20, RZ, 0x3c, !PT ;  /* 0x00000020090d7812 */ /* 0x000fe200078e3cff */
[----:B------:R-:W0:Y:S01]  /*2bc0*/  LDCU UR10, c[0x0][0x3c0] ;  /* 0x00007800ff0a77ac */ /* 0x000e220008000800 */
[----:B------:R-:W1:Y:S01]  /*2bd0*/  LDC R15, c[0x0][0x3c4] ;  /* 0x0000f100ff0f7b82 */ /* 0x000e620000000800 */
[----:B-----5:R-:W-:Y:S01]  /*2be0*/  STS.U16 [R9+UR5+0x400], R138 ;  /* 0x0004008a09007988 */ /* 0x020fe20008000405 */
[----:B------:R-:W-:Y:S01]  /*2bf0*/  LOP3.LUT P6, RZ, R147, 0xff, RZ, 0xc0, !PT ;  /* 0x000000ff93ff7812 */ /* 0x000fe200078cc0ff */
[----:B------:R-:W2:Y:S02]  /*2c00*/  LDCU UR9, c[0x0][0x3c8] ;  /* 0x00007900ff0977ac */ /* 0x000ea40008000800 */
[----:B------:R-:W-:Y:S01]  /*2c10*/  STS.U16 [R9+UR5+0x800], R2 ;  /* 0x0008000209007988 */ /* 0x000fe20008000405 */
[----:B------:R-:W-:-:S02]  /*2c20*/  UMOV UR18, 0x1 ;  /* 0x0000000100127882 */ /* 0x000fc40000000000 */
[----:B------:R-:W3:Y:S01]  /*2c30*/  LDC R17, c[0x0][0x3c4] ;  /* 0x0000f100ff117b82 */ /* 0x000ee20000000800 */
[----:B------:R-:W-:Y:S01]  /*2c40*/  STS.U16 [R9+UR5+0x1000], R4 ;  /* 0x0010000409007988 */ /* 0x000fe20008000405 */
[----:B------:R-:W4:Y:S03]  /*2c50*/  LDCU UR8, c[0x0][0x3c4] ;  /* 0x00007880ff0877ac */ /* 0x000f260008000800 */
[----:B------:R-:W-:Y:S02]  /*2c60*/  STS.U16 [R9+UR5+0x2000], R136 ;  /* 0x0020008809007988 */ /* 0x000fe40008000405 */
[----:B------:R-:W-:Y:S01]  /*2c70*/  VOTEU.ALL UP1, P6 ;  /* 0x0000000000ff7886 */ /* 0x000fe20003020000 */
[----:B------:R-:W1:Y:S01]  /*2c80*/  LDC R19, c[0x0][0x3c4] ;  /* 0x0000f100ff137b82 */ /* 0x000e620000000800 */
[----:B------:R-:W-:Y:S01]  /*2c90*/  STS.U16 [R9+UR5+0x2400], R140 ;  /* 0x0024008c09007988 */ /* 0x000fe20008000405 */
[----:B0-----:R-:W-:-:S02]  /*2ca0*/  UIMAD UR10, UR4, UR10, URZ ;  /* 0x0000000a040a72a4 */ /* 0x001fc4000f8e02ff */
[----:B------:R-:W-:-:S04]  /*2cb0*/  @!UP1 UIADD3 UR14, UPT, UPT, -UR18, 0x100000, URZ ;  /* 0x00100000120e9890 */ /* 0x000fc8000fffe1ff */
[----:B------:R-:W-:Y:S02]  /*2cc0*/  @!UP1 USHF.L.U32 UR15, UR14, 0xb, URZ ;  /* 0x0000000b0e0f9899 */ /* 0x000fe400080006ff */
[----:B------:R-:W-:Y:S01]  /*2cd0*/  @!UP1 USHF.L.U32 UR14, UR14, 0x1, URZ ;  /* 0x000000010e0e9899 */ /* 0x000fe200080006ff */
[----:B------:R0:W-:Y:S01]  /*2ce0*/  STS.U16 [R9+UR5+0x1400], R12 ;  /* 0x0014000c09007988 */ /* 0x0001e20008000405 */
[----:B------:R-:W-:Y:S01]  /*2cf0*/  VOTEU.ALL UP2, P6 ;  /* 0x0000000000ff7886 */ /* 0x000fe20003040000 */
[----:B------:R-:W1:Y:S02]  /*2d00*/  LDC R21, c[0x0][0x3c4] ;  /* 0x0000f100ff157b82 */ /* 0x000e640000000800 */
[----:B------:R-:W-:Y:S01]  /*2d10*/  STS.U16 [R9+UR5+0x2800], R14 ;  /* 0x0028000e09007988 */ /* 0x000fe20008000405 */
[----:B----4-:R-:W-:-:S03]  /*2d20*/  MOV R23, UR8 ;  /* 0x0000000800177c02 */ /* 0x010fc60008000f00 */
[----:B------:R4:W-:Y:S02]  /*2d30*/  STS.U16 [R9+UR5+0x2c00], R16 ;  /* 0x002c001009007988 */ /* 0x0009e40008000405 */
[----:B0-----:R-:W0:Y:S02]  /*2d40*/  LDC R12, c[0x0][0x3c4] ;  /* 0x0000f100ff0c7b82 */ /* 0x001e240000000800 */
[----:B------:R-:W-:Y:S04]  /*2d50*/  STS.U16 [R9+UR5+0xc00], R18 ;  /* 0x000c001209007988 */ /* 0x000fe80008000405 */
[----:B------:R-:W-:Y:S01]  /*2d60*/  STS.U16 [R9+UR5+0x1800], R20 ;  /* 0x0018001409007988 */ /* 0x000fe20008000405 */
[----:B----4-:R-:W-:Y:S01]  /*2d70*/  PRMT R16, RZ, 0x7610, R16 ;  /* 0x00007610ff107816 */ /* 0x010fe20000000010 */
[----:B------:R-:W4:Y:S02]  /*2d80*/  LDC R14, c[0x0][0x3c4] ;  /* 0x0000f100ff0e7b82 */ /* 0x000f240000000800 */
[----:B------:R-:W-:Y:S04]  /*2d90*/  STS.U16 [R9+UR5+0x3000], R22 ;  /* 0x0030001609007988 */ /* 0x000fe80008000405 */
[----:B------:R-:W-:Y:S04]  /*2da0*/  STS.U16 [R9+UR5+0x3400], R24 ;  /* 0x0034001809007988 */ /* 0x000fe80008000405 */
[----:B------:R-:W-:Y:S04]  /*2db0*/  STS.U16 [R9+UR5+0x1c00], R28 ;  /* 0x001c001c09007988 */ /* 0x000fe80008000405 */
[----:B------:R-:W-:Y:S04]  /*2dc0*/  STS.U16 [R9+UR5+0x3800], R30 ;  /* 0x0038001e09007988 */ /* 0x000fe80008000405 */
[----:B------:R-:W-:Y:S01]  /*2dd0*/  STS.U16 [R9+UR5+0x3c00], R32 ;  /* 0x003c002009007988 */ /* 0x000fe20008000405 */
[----:B------:R-:W0:Y:S03]  /*2de0*/  LDC R43, c[0x0][0x3d8] ;  /* 0x0000f600ff2b7b82 */ /* 0x000e260000000800 */
[----:B------:R-:W-:Y:S04]  /*2df0*/  STS.U16 [R11+UR5+0x2080], R142 ;  /* 0x0020808e0b007988 */ /* 0x000fe80008000405 */
[----:B------:R-:W-:Y:S01]  /*2e00*/  STS.U16 [R11+UR5+0x2480], R144 ;  /* 0x002480900b007988 */ /* 0x000fe20008000405 */
[----:B------:R-:W0:Y:S03]  /*2e10*/  LDC R45, c[0x0][0x3d8] ;  /* 0x0000f600ff2d7b82 */ /* 0x000e260000000800 */
[----:B------:R-:W-:Y:S04]  /*2e20*/  STS.U16 [R11+UR5+0x2880], R34 ;  /* 0x002880220b007988 */ /* 0x000fe80008000405 */
[----:B------:R-:W-:Y:S04]  /*2e30*/  STS.U16 [R11+UR5+0x2c80], R36 ;  /* 0x002c80240b007988 */ /* 0x000fe80008000405 */
[----:B------:R-:W-:Y:S04]  /*2e40*/  STS.U16 [R11+UR5+0x3080], R38 ;  /* 0x003080260b007988 */ /* 0x000fe80008000405 */
[----:B------:R1:W-:Y:S04]  /*2e50*/  STS.U16 [R11+UR5+0x3480], R40 ;  /* 0x003480280b007988 */ /* 0x0003e80008000405 */
[----:B------:R2:W-:Y:S04]  /*2e60*/  STS.U16 [R11+UR5+0x3880], R42 ;  /* 0x0038802a0b007988 */ /* 0x0005e80008000405 */
[----:B------:R0:W-:Y:S01]  /*2e70*/  STS.U16 [R11+UR5+0x480], R44 ;  /* 0x0004802c0b007988 */ /* 0x0001e20008000405 */
[----:B-1----:R-:W1:Y:S03]  /*2e80*/  LDC.64 R40, c[0x0][0x390] ;  /* 0x0000e400ff287b82 */ /* 0x002e660000000a00 */
[----:B------:R-:W-:Y:S04]  /*2e90*/  STS.U16 [R11+UR5+0x880], R46 ;  /* 0x0008802e0b007988 */ /* 0x000fe80008000405 */
[----:B------:R-:W-:Y:S01]  /*2ea0*/  STS.U16 [R11+UR5+0xc80], R48 ;  /* 0x000c80300b007988 */ /* 0x000fe20008000405 */
[----:B------:R-:W-:-:S04]  /*2eb0*/  @!UP1 UIADD3 UR20, UPT, UPT, -UR18, 0x100000, URZ ;  /* 0x0010000012149890 */ /* 0x000fc8000fffe1ff */
[----:B------:R-:W-:Y:S02]  /*2ec0*/  @!UP1 USHF.L.U32 UR21, UR20, 0xb, URZ ;  /* 0x0000000b14159899 */ /* 0x000fe400080006ff */
[----:B------:R-:W-:Y:S01]  /*2ed0*/  @!UP1 USHF.L.U32 UR20, UR20, 0x1, URZ ;  /* 0x0000000114149899 */ /* 0x000fe200080006ff */
[----:B--2---:R-:W2:Y:S01]  /*2ee0*/  LDC R42, c[0x0][0x3d8] ;  /* 0x0000f600ff2a7b82 */ /* 0x004ea20000000800 */
[----:B------:R-:W-:Y:S04]  /*2ef0*/  STS.U16 [R11+UR5+0x1080], R50 ;  /* 0x001080320b007988 */ /* 0x000fe80008000405 */
[----:B------:R-:W-:Y:S01]  /*2f00*/  STS.U16 [R11+UR5+0x1480], R52 ;  /* 0x001480340b007988 */ /* 0x000fe20008000405 */
[----:B------:R-:W-:Y:S02]  /*2f10*/  SHF.L.U32 R136, R147, 0x6, RZ ;  /* 0x0000000693887819 */ /* 0x000fe400000006ff */
[----:B0-----:R-:W0:Y:S01]  /*2f20*/  LDC R44, c[0x0][0x3d8] ;  /* 0x0000f600ff2c7b82 */ /* 0x001e220000000800 */
[----:B------:R-:W-:Y:S04]  /*2f30*/  STS.U16 [R11+UR5+0x1880], R54 ;  /* 0x001880360b007988 */ /* 0x000fe80008000405 */
[----:B------:R-:W-:Y:S04]  /*2f40*/  STS.U16 [R11+UR5+0x1c80], R56 ;  /* 0x001c80380b007988 */ /* 0x000fe80008000405 */
[----:B------:R3:W-:Y:S04]  /*2f50*/  STS.U16 [R11+UR5+0x80], R0 ;  /* 0x000080000b007988 */ /* 0x0007e80008000405 */
[----:B------:R4:W-:Y:S04]  /*2f60*/  STS.U16 [R11+UR5+0x3c80], R58 ;  /* 0x003c803a0b007988 */ /* 0x0009e80008000405 */
[----:B------:R1:W-:Y:S01]  /*2f70*/  STS.U16 [R13+UR5+0x100], R3 ;  /* 0x000100030d007988 */ /* 0x0003e20008000405 */
[----:B---3--:R-:W-:-:S03]  /*2f80*/  SHF.R.U32.HI R0, RZ, 0x7, R147 ;  /* 0x00000007ff007819 */ /* 0x008fc60000011693 */
[----:B------:R3:W-:Y:S01]  /*2f90*/  STS.U16 [R13+UR5+0x500], R8 ;  /* 0x000500080d007988 */ /* 0x0007e20008000405 */
[----:B----4-:R-:W-:-:S03]  /*2fa0*/  LOP3.LUT R11, R9, 0x30, RZ, 0x3c, !PT ;  /* 0x00000030090b7812 */ /* 0x010fc600078e3cff */
[----:B------:R-:W-:Y:S01]  /*2fb0*/  STS.U16 [R13+UR5+0x900], R60 ;  /* 0x0009003c0d007988 */ /* 0x000fe20008000405 */
[----:B------:R-:W-:Y:S02]  /*2fc0*/  SGXT.U32 R0, R0, 0x1 ;  /* 0x000000010000781a */ /* 0x000fe40000000000 */
[C---:B-1----:R-:W-:Y:S01]  /*2fd0*/  LOP3.LUT R3, R9.reuse, 0x40, RZ, 0x3c, !PT ;  /* 0x0000004009037812 */ /* 0x042fe200078e3cff */
[----:B------:R-:W-:Y:S01]  /*2fe0*/  STS.U16 [R13+UR5+0xd00], R66 ;  /* 0x000d00420d007988 */ /* 0x000fe20008000405 */
[----:B---3--:R-:W1:Y:S03]  /*2ff0*/  LDC R8, c[0x0][0x3c4] ;  /* 0x0000f100ff087b82 */ /* 0x008e660000000800 */
[----:B------:R-:W-:Y:S04]  /*3000*/  STS.U16 [R13+UR5+0x2100], R148 ;  /* 0x002100940d007988 */ /* 0x000fe80008000405 */
        /* <DEDUP_REMOVED lines=10> */
[----:B------:R3:W-:Y:S04]  /*30b0*/  STS.U16 [R13+UR5+0x3d00], R92 ;  /* 0x003d005c0d007988 */ /* 0x0007e80008000405 */
[----:B------:R-:W-:Y:S04]  /*30c0*/  STS.U16 [R11+UR5+0x2180], R152 ;  /* 0x002180980b007988 */ /* 0x000fe80008000405 */
[----:B------:R-:W-:Y:S01]  /*30d0*/  STS.U16 [R11+UR5+0x2580], R94 ;  /* 0x0025805e0b007988 */ /* 0x000fe20008000405 */
[----:B---3--:R-:W3:Y:S03]  /*30e0*/  LDC R13, c[0x0][0x3c4] ;  /* 0x0000f100ff0d7b82 */ /* 0x008ee60000000800 */
        /* <DEDUP_REMOVED lines=8> */
[----:B----4-:R-:W-:-:S03]  /*3170*/  LOP3.LUT R5, R9, 0x50, RZ, 0x3c, !PT ;  /* 0x0000005009057812 */ /* 0x010fc600078e3cff */
[----:B------:R-:W-:Y:S04]  /*3180*/  STS.U16 [R11+UR5+0xd80], R110 ;  /* 0x000d806e0b007988 */ /* 0x000fe80008000405 */
[----:B------:R-:W-:Y:S04]  /*3190*/  STS.U16 [R11+UR5+0x1180], R112 ;  /* 0x001180700b007988 */ /* 0x000fe80008000405 */
[----:B------:R-:W-:Y:S04]  /*31a0*/  STS.U16 [R11+UR5+0x1580], R114 ;  /* 0x001580720b007988 */ /* 0x000fe80008000405 */
[----:B------:R-:W-:Y:S04]  /*31b0*/  STS.U16 [R11+UR5+0x1980], R116 ;  /* 0x001980740b007988 */ /* 0x000fe80008000405 */
[----:B------:R-:W-:Y:S04]  /*31c0*/  STS.U16 [R11+UR5+0x1d80], R118 ;  /* 0x001d80760b007988 */ /* 0x000fe80008000405 */
[----:B------:R-:W-:Y:S04]  /*31d0*/  STS.U16 [R11+UR5+0x3d80], R120 ;  /* 0x003d80780b007988 */ /* 0x000fe80008000405 */
[----:B------:R4:W-:Y:S04]  /*31e0*/  STS.U16 [R3+UR5+0x200], R7 ;  /* 0x0002000703007988 */ /* 0x0009e80008000405 */
[----:B------:R0:W-:Y:S04]  /*31f0*/  STS.U16 [R3+UR5+0xa00], R10 ;  /* 0x000a000a03007988 */ /* 0x0001e80008000405 */
[----:B------:R-:W-:Y:S01]  /*3200*/  STS.U16 [R3+UR5+0xe00], R26 ;  /* 0x000e001a03007988 */ /* 0x000fe20008000405 */
[----:B----4-:R-:W4:Y:S03]  /*3210*/  LDC R7, c[0x0][0x3c4] ;  /* 0x0000f100ff077b82 */ /* 0x010f260000000800 */
[----:B------:R-:W-:Y:S04]  /*3220*/  STS.U16 [R3+UR5+0x1200], R62 ;  /* 0x0012003e03007988 */ /* 0x000fe80008000405 */
[----:B------:R-:W-:Y:S01]  /*3230*/  STS.U16 [R3+UR5+0x1a00], R68 ;  /* 0x001a004403007988 */ /* 0x000fe20008000405 */
[----:B0-----:R-:W0:Y:S03]  /*3240*/  LDC.64 R10, c[0x0][0x388] ;  /* 0x0000e200ff0a7b82 */ /* 0x001e260000000a00 */
[----:B------:R-:W-:Y:S04]  /*3250*/  STS.U16 [R3+UR5+0x600], R124 ;  /* 0x0006007c03007988 */ /* 0x000fe80008000405 */
[----:B------:R-:W-:Y:S04]  /*3260*/  STS.U16 [R3+UR5+0x1600], R128 ;  /* 0x0016008003007988 */ /* 0x000fe80008000405 */
[----:B------:R-:W-:Y:S04]  /*3270*/  STS.U16 [R3+UR5+0x1e00], R134 ;  /* 0x001e008603007988 */ /* 0x000fe80008000405 */
[----:B------:R-:W-:Y:S01]  /*3280*/  STS.U16 [R3+UR5+0x2200], R156 ;  /* 0x0022009c03007988 */ /* 0x000fe20008000405 */
[----:B----4-:R-:W-:Y:S01]  /*3290*/  IMAD R2, R0, R7, RZ ;  /* 0x0000000700027224 */ /* 0x010fe200078e02ff */
[----:B------:R-:W-:-:S02]  /*32a0*/  LOP3.LUT R0, R147, 0x7f, RZ, 0xc0, !PT ;  /* 0x0000007f93007812 */ /* 0x000fc400078ec0ff */
[----:B------:R-:W-:Y:S02]  /*32b0*/  STS.U16 [R3+UR5+0x2600], R158 ;  /* 0x0026009e03007988 */ /* 0x000fe40008000405 */
[----:B------:R-:W-:Y:S02]  /*32c0*/  LEA R4, R7, R2, 0x1 ;  /* 0x0000000207047211 */ /* 0x000fe400078e08ff */
[----:B------:R-:W-:Y:S01]  /*32d0*/  STS.U16 [R3+UR5+0x2a00], R160 ;  /* 0x002a00a003007988 */ /* 0x000fe20008000405 */
[----:B------:R-:W-:Y:S01]  /*32e0*/  IMAD R0, R0, UR9, RZ ;  /* 0x0000000900007c24 */ /* 0x000fe2000f8e02ff */
[----:B------:R-:W-:Y:S02]  /*32f0*/  USHF.L.U32 UR9, UR10, 0x1, URZ ;  /* 0x000000010a097899 */ /* 0x000fe400080006ff */
[----:B------:R-:W-:Y:S01]  /*3300*/  STS.U16 [R3+UR5+0x2e00], R162 ;  /* 0x002e00a203007988 */ /* 0x000fe20008000405 */
[----:B------:R-:W-:Y:S02]  /*3310*/  UIMAD.WIDE UR10, UR10, 0x2, URZ ;  /* 0x000000020a0a78a5 */ /* 0x000fe4000f8e02ff */
[----:B------:R-:W-:Y:S01]  /*3320*/  ULOP3.LUT UR10, UR6, 0x4, URZ, 0xc0, !UPT ;  /* 0x00000004060a7892 */ /* 0x000fe2000f8ec0ff */
[----:B------:R-:W-:Y:S04]  /*3330*/  STS.U16 [R3+UR5+0x3200], R164 ;  /* 0x003200a403007988 */ /* 0x000fe80008000405 */
[----:B------:R-:W-:Y:S04]  /*3340*/  STS.U16 [R3+UR5+0x3600], R168 ;  /* 0x003600a803007988 */ /* 0x000fe80008000405 */
[----:B------:R-:W-:Y:S04]  /*3350*/  STS.U16 [R3+UR5+0x3a00], R170 ;  /* 0x003a00aa03007988 */ /* 0x000fe80008000405 */
[----:B------:R4:W-:Y:S04]  /*3360*/  STS.U16 [R3+UR5+0x3e00], R172 ;  /* 0x003e00ac03007988 */ /* 0x0009e80008000405 */
[----:B------:R-:W-:Y:S04]  /*3370*/  STS.U16 [R5+UR5+0x280], R6 ;  /* 0x0002800605007988 */ /* 0x000fe80008000405 */
[----:B------:R-:W-:Y:S01]  /*3380*/  STS.U16 [R5+UR5+0x680], R64 ;  /* 0x0006804005007988 */ /* 0x000fe20008000405 */
[----:B----4-:R-:W-:-:S03]  /*3390*/  LOP3.LUT R3, R9, 0x60, RZ, 0x3c, !PT ;  /* 0x0000006009037812 */ /* 0x010fc600078e3cff */
[----:B------:R-:W-:Y:S01]  /*33a0*/  STS.U16 [R5+UR5+0xa80], R82 ;  /* 0x000a805205007988 */ /* 0x000fe20008000405 */
[----:B------:R-:W-:-:S03]  /*33b0*/  LOP3.LUT R9, R9, 0x70, RZ, 0x3c, !PT ;  /* 0x0000007009097812 */ /* 0x000fc600078e3cff */
        /* <DEDUP_REMOVED lines=15> */
[----:B----4-:R-:W-:-:S03]  /*34b0*/  LEA R5, R7, R4, 0x1 ;  /* 0x0000000407057211 */ /* 0x010fc600078e08ff */
[----:B------:R-:W-:Y:S01]  /*34c0*/  STS.U16 [R3+UR5+0xb00], R126 ;  /* 0x000b007e03007988 */ /* 0x000fe20008000405 */
[----:B------:R-:W-:-:S03]  /*34d0*/  LEA R6, R7, R5, 0x1 ;  /* 0x0000000507067211 */ /* 0x000fc600078e08ff */
[----:B------:R-:W-:Y:S01]  /*34e0*/  STS.U16 [R3+UR5+0xf00], R176 ;  /* 0x000f00b003007988 */ /* 0x000fe20008000405 */
[----:B------:R-:W-:-:S03]  /*34f0*/  LEA R7, R7, R6, 0x1 ;  /* 0x0000000607077211 */ /* 0x000fc600078e08ff */
        /* <DEDUP_REMOVED lines=14> */
[C---:B----4-:R-:W-:Y:S01]  /*35e0*/  SHF.L.U32 R3, R0.reuse, 0x1, RZ ;  /* 0x0000000100037819 */ /* 0x050fe200000006ff */
[----:B------:R-:W-:-:S02]  /*35f0*/  IMAD.HI R0, R0, 0x2, RZ ;  /* 0x0000000200007827 */ /* 0x000fc400078e02ff */
[----:B------:R-:W-:Y:S01]  /*3600*/  STS.U16 [R9+UR5+0xb80], R192 ;  /* 0x000b80c009007988 */ /* 0x000fe20008000405 */
[----:B0-----:R-:W-:Y:S01]  /*3610*/  IADD3 R181, P0, P1, R3, UR9, R10 ;  /* 0x0000000903b57c10 */ /* 0x001fe2000f91e00a */
[----:B------:R-:W-:Y:S01]  /*3620*/  USHF.L.U32 UR9, UR6, 0x15, URZ ;  /* 0x0000001506097899 */ /* 0x000fe200080006ff */
[----:B-1----:R-:W-:Y:S01]  /*3630*/  LEA R3, R8, R7, 0x1 ;  /* 0x0000000708037211 */ /* 0x002fe200078e08ff */
[----:B------:R-:W-:Y:S01]  /*3640*/  STS.U16 [R9+UR5+0xf80], R198 ;  /* 0x000f80c609007988 */ /* 0x000fe20008000405 */
[----:B------:R-:W-:Y:S01]  /*3650*/  IADD3.X R11, PT, PT, R0, UR11, R11, P0, P1 ;  /* 0x0000000b000b7c10 */ /* 0x000fe200087e240b */
[----:B------:R-:W-:Y:S01]  /*3660*/  ULOP3.LUT UR9, UR9, 0x600000, URZ, 0xc0, !UPT ;  /* 0x0060000009097892 */ /* 0x000fe2000f8ec0ff */
[----:B------:R-:W0:Y:S01]  /*3670*/  LDC R10, c[0x0][0x3c4] ;  /* 0x0000f100ff0a7b82 */ /* 0x000e220000000800 */
[----:B------:R-:W-:Y:S01]  /*3680*/  STS.U16 [R9+UR5+0x1380], R224 ;  /* 0x001380e009007988 */ /* 0x000fe20008000405 */
[----:B------:R-:W-:Y:S01]  /*3690*/  LEA R0, R12, R3, 0x1 ;  /* 0x000000030c007211 */ /* 0x000fe200078e08ff */
[----:B------:R-:W-:Y:S01]  /*36a0*/  UIADD3 UR12, UPT, UPT, UR7, UR9, URZ ;  /* 0x00000009070c7290 */ /* 0x000fe2000fffe0ff */
[-C--:B------:R-:W-:Y:S01]  /*36b0*/  LEA R206, P2, R5, R181.reuse, 0x1 ;  /* 0x000000b505ce7211 */ /* 0x080fe200078408ff */
[----:B------:R-:W-:Y:S01]  /*36c0*/  STS.U16 [R9+UR5+0x1780], R232 ;  /* 0x001780e809007988 */ /* 0x000fe20008000405 */
[----:B---3--:R-:W-:Y:S01]  /*36d0*/  LEA R8, R13, R0, 0x1 ;  /* 0x000000000d087211 */ /* 0x008fe200078e08ff */
[----:B------:R-:W-:Y:S01]  /*36e0*/  ULEA UR12, UR10, UR12, 0x5 ;  /* 0x0000000c0a0c7291 */ /* 0x000fe2000f8e28ff */
[----:B------:R-:W1:Y:S01]  /*36f0*/  S2UR UR11, SR_CTAID.X ;  /* 0x00000000000b79c3 */ /* 0x000e620000002500 */
[----:B------:R-:W-:Y:S01]  /*3700*/  STS.U16 [R9+UR5+0x1b80], R240 ;  /* 0x001b80f009007988 */ /* 0x000fe20008000405 */
[----:B------:R-:W-:-:S02]  /*3710*/  LEA R208, P1, R4, R181, 0x1 ;  /* 0x000000b504d07211 */ /* 0x000fc400078208ff */
[-C--:B------:R-:W-:Y:S01]  /*3720*/  LEA.HI.X.SX32 R207, R5, R11.reuse, 0x1, P2 ;  /* 0x0000000b05cf7211 */ /* 0x080fe200010f0eff */
[----:B------:R-:W-:Y:S01]  /*3730*/  STS.U16 [R9+UR5+0x1f80], R246 ;  /* 0x001f80f609007988 */ /* 0x000fe20008000405 */
[----:B------:R-:W-:Y:S02]  /*3740*/  LEA.HI.X.SX32 R209, R4, R11, 0x1, P1 ;  /* 0x0000000b04d17211 */ /* 0x000fe400008f0eff */
[----:B------:R-:W3:Y:S01]  /*3750*/  LDC R12, c[0x0][0x3c4] ;  /* 0x0000f100ff0c7b82 */ /* 0x000ee20000000800 */
[----:B------:R4:W-:Y:S01]  /*3760*/  STS.U16 [R9+UR5+0x2380], R210 ;  /* 0x002380d209007988 */ /* 0x0009e20008000405 */
[-C--:B------:R-:W-:Y:S02]  /*3770*/  LEA R200, P2, R3, R181.reuse, 0x1 ;  /* 0x000000b503c87211 */ /* 0x080fe400078408ff */
[----:B------:R-:W-:Y:S01]  /*3780*/  LEA R202, P1, R7, R181, 0x1 ;  /* 0x000000b507ca7211 */ /* 0x000fe200078208ff */
[----:B------:R-:W-:Y:S01]  /*3790*/  STS.U16 [R9+UR5+0x3f80], R174 ;  /* 0x003f80ae09007988 */ /* 0x000fe20008000405 */
[----:B------:R-:W-:-:S02]  /*37a0*/  LEA.HI.X.SX32 R201, R3, R11, 0x1, P2 ;  /* 0x0000000b03c97211 */ /* 0x000fc400010f0eff */
[----:B------:R-:W-:Y:S01]  /*37b0*/  LEA.HI.X.SX32 R203, R7, R11, 0x1, P1 ;  /* 0x0000000b07cb7211 */ /* 0x000fe200008f0eff */
[----:B------:R-:W-:Y:S01]  /*37c0*/  STS.U16 [R9+UR5+0x2780], R236 ;  /* 0x002780ec09007988 */ /* 0x000fe20008000405 */
[-C--:B------:R-:W-:Y:S02]  /*37d0*/  LEA R196, P1, R8, R181.reuse, 0x1 ;  /* 0x000000b508c47211 */ /* 0x080fe400078208ff */
[----:B----4-:R-:W-:Y:S01]  /*37e0*/  LEA R210, P0, R2, R181, 0x1 ;  /* 0x000000b502d27211 */ /* 0x010fe200078008ff */
[----:B------:R-:W-:Y:S01]  /*37f0*/  STS.U16 [R9+UR5+0x2b80], R238 ;  /* 0x002b80ee09007988 */ /* 0x000fe20008000405 */
[-C--:B------:R-:W-:Y:S02]  /*3800*/  LEA.HI.X.SX32 R197, R8, R11.reuse, 0x1, P1 ;  /* 0x0000000b08c57211 */ /* 0x080fe400008f0eff */
[----:B------:R-:W-:Y:S01]  /*3810*/  LEA.HI.X.SX32 R211, R2, R11, 0x1, P0 ;  /* 0x0000000b02d37211 */ /* 0x000fe200000f0eff */
[----:B------:R-:W-:Y:S01]  /*3820*/  STS.U16 [R9+UR5+0x2f80], R242 ;  /* 0x002f80f209007988 */ /* 0x000fe20008000405 */
[C---:B------:R-:W-:Y:S01]  /*3830*/  LEA R204, P0, R6.reuse, R181, 0x1 ;  /* 0x000000b506cc7211 */ /* 0x040fe200078008ff */
[----:B-1----:R-:W-:Y:S01]  /*3840*/  USHF.L.U32 UR11, UR11, 0x8, URZ ;  /* 0x000000080b0b7899 */ /* 0x002fe200080006ff */
[----:B------:R-:W-:Y:S01]  /*3850*/  PRMT R13, RZ, 0x7610, R13 ;  /* 0x00007610ff0d7816 */ /* 0x000fe2000000000d */
[----:B------:R-:W-:Y:S01]  /*3860*/  STS.U16 [R9+UR5+0x3380], R244 ;  /* 0x003380f409007988 */ /* 0x000fe20008000405 */
[----:B------:R-:W-:Y:S01]  /*3870*/  LEA.HI.X.SX32 R205, R6, R11, 0x1, P0 ;  /* 0x0000000b06cd7211 */ /* 0x000fe200000f0eff */
[----:B------:R-:W-:Y:S01]  /*3880*/  UIADD3 UR13, UPT, UPT, UR11, 0x100, URZ ;  /* 0x000001000b0d7890 */ /* 0x000fe2000fffe0ff */
[----:B------:R-:W-:Y:S01]  /*3890*/  LEA R198, P0, R0, R181, 0x1 ;  /* 0x000000b500c67211 */ /* 0x000fe200078008ff */
[----:B------:R-:W-:Y:S01]  /*38a0*/  STS.U16 [R9+UR5+0x3780], R248 ;  /* 0x003780f809007988 */ /* 0x000fe20008000405 */
[----:B------:R-:W-:-:S02]  /*38b0*/  PRMT R7, RZ, 0x7610, R7 ;  /* 0x00007610ff077816 */ /* 0x000fc40000000007 */
[----:B------:R-:W-:Y:S01]  /*38c0*/  LEA.HI.X.SX32 R199, R0, R11, 0x1, P0 ;  /* 0x0000000b00c77211 */ /* 0x000fe200000f0eff */
[----:B------:R1:W-:Y:S01]  /*38d0*/  STS.U16 [R9+UR5+0x3b80], R250 ;  /* 0x003b80fa09007988 */ /* 0x0003e20008000405 */
[----:B------:R-:W-:Y:S01]  /*38e0*/  STTM.x128 tmem[UR12], RZ ;  /* 0x000000ff000079ed */ /* 0x000fe200083c000c */
[----:B------:R-:W4:Y:S02]  /*38f0*/  FENCE.VIEW.ASYNC.T ;  /* 0x00000000000073c6 */ /* 0x000f240000000200 */
[----:B----4-:R-:W-:Y:S01]  /*3900*/  BAR.SYNC.DEFER_BLOCKING 0x0 ;  /* 0x0000000000007b1d */ /* 0x010fe20000010000 */
[----:B-1----:R-:W-:Y:S02]  /*3910*/  LEA R9, R15, R8, 0x1 ;  /* 0x000000080f097211 */ /* 0x002fe400078e08ff */
[----:B------:R-:W-:Y:S02]  /*3920*/  PRMT R15, RZ, 0x7610, R15 ;  /* 0x00007610ff0f7816 */ /* 0x000fe4000000000f */
[----:B------:R-:W-:-:S02]  /*3930*/  LEA R2, R14, R9, 0x1 ;  /* 0x000000090e027211 */ /* 0x000fc400078e08ff */
[-C--:B------:R-:W-:Y:S02]  /*3940*/  LEA R194, P2, R9, R181.reuse, 0x1 ;  /* 0x000000b509c27211 */ /* 0x080fe400078408ff */
[----:B------:R-:W-:Y:S02]  /*3950*/  LEA R4, R17, R2, 0x1 ;  /* 0x0000000211047211 */ /* 0x000fe400078e08ff */
[C---:B------:R-:W-:Y:S02]  /*3960*/  LEA R192, P0, R2.reuse, R181, 0x1 ;  /* 0x000000b502c07211 */ /* 0x040fe400078008ff */
[----:B------:R-:W-:Y:S02]  /*3970*/  LEA R3, R19, R4, 0x1 ;  /* 0x0000000413037211 */ /* 0x000fe400078e08ff */
[----:B------:R-:W-:Y:S02]  /*3980*/  LEA.HI.X.SX32 R193, R2, R11, 0x1, P0 ;  /* 0x0000000b02c17211 */ /* 0x000fe400000f0eff */
[----:B0-----:R-:W-:-:S02]  /*3990*/  LEA R5, R10, R3, 0x1 ;  /* 0x000000030a057211 */ /* 0x001fc400078e08ff */
[----:B------:R-:W-:Y:S01]  /*39a0*/  LEA.HI.X.SX32 R195, R9, R11, 0x1, P2 ;  /* 0x0000000b09c37211 */ /* 0x000fe200010f0eff */
[----:B------:R-:W0:Y:S02]  /*39b0*/  FENCE.VIEW.ASYNC.S ;  /* 0x00000000000073c6 */ /* 0x000e240000000000 */
[----:B0-----:R0:W1:Y:S01]  /*39c0*/  @!UP2 SYNCS.EXCH.64 URZ, [UR5+0x16000], UR14 ;  /* 0x0160000e05ffa5b2 */ /* 0x0010620008000100 */
[----:B---3--:R-:W-:Y:S02]  /*39d0*/  LEA R0, R12, R5, 0x1 ;  /* 0x000000050c007211 */ /* 0x008fe400078e08ff */
[-C--:B------:R-:W-:Y:S02]  /*39e0*/  LEA R186, P0, R5, R181.reuse, 0x1 ;  /* 0x000000b505ba7211 */ /* 0x080fe400078008ff */
[----:B------:R-:W-:Y:S02]  /*39f0*/  LEA R6, R21, R0, 0x1 ;  /* 0x0000000015067211 */ /* 0x000fe400078e08ff */
[----:B------:R-:W-:-:S02]  /*3a00*/  LEA R188, P2, R3, R181, 0x1 ;  /* 0x000000b503bc7211 */ /* 0x000fc400078408ff */
[----:B------:R-:W-:Y:S02]  /*3a10*/  LEA R2, R23, R6, 0x1 ;  /* 0x0000000617027211 */ /* 0x000fe400078e08ff */
[----:B------:R-:W-:Y:S01]  /*3a20*/  LEA.HI.X.SX32 R187, R5, R11, 0x1, P0 ;  /* 0x0000000b05bb7211 */ /* 0x000fe200000f0eff */
[----:B0-----:R-:W0:Y:S01]  /*3a30*/  LDCU.64 UR14, c[0x0][0x3d0] ;  /* 0x00007a00ff0e77ac */ /* 0x001e220008000a00 */
[----:B------:R-:W-:Y:S02]  /*3a40*/  LEA R190, P1, R4, R181, 0x1 ;  /* 0x000000b504be7211 */ /* 0x000fe400078208ff */
[----:B------:R-:W-:Y:S01]  /*3a50*/  ISETP.LT.AND P0, PT, RZ, UR13, PT ;  /* 0x0000000dff007c0c */ /* 0x000fe2000bf01270 */
[----:B-1----:R-:W-:Y:S01]  /*3a60*/  BAR.SYNC.DEFER_BLOCKING 0x0 ;  /* 0x0000000000007b1d */ /* 0x002fe20000010000 */
[----:B------:R-:W-:Y:S02]  /*3a70*/  LEA.HI.X.SX32 R189, R3, R11, 0x1, P2 ;  /* 0x0000000b03bd7211 */ /* 0x000fe400010f0eff */
[----:B------:R-:W-:-:S02]  /*3a80*/  LEA R182, P2, R6, R181, 0x1 ;  /* 0x000000b506b67211 */ /* 0x000fc400078408ff */
[----:B------:R-:W-:Y:S02]  /*3a90*/  LEA R180, P3, R2, R181, 0x1 ;  /* 0x000000b502b47211 */ /* 0x000fe400078608ff */
[----:B------:R-:W-:Y:S02]  /*3aa0*/  LEA.HI.X.SX32 R191, R4, R11, 0x1, P1 ;  /* 0x0000000b04bf7211 */ /* 0x000fe400008f0eff */
[----:B------:R-:W-:Y:S02]  /*3ab0*/  LEA R184, P1, R0, R181, 0x1 ;  /* 0x000000b500b87211 */ /* 0x000fe400078208ff */
[-C--:B------:R-:W-:Y:S02]  /*3ac0*/  LEA.HI.X.SX32 R183, R6, R11.reuse, 0x1, P2 ;  /* 0x0000000b06b77211 */ /* 0x080fe400010f0eff */
[----:B------:R-:W-:Y:S02]  /*3ad0*/  LEA.HI.X.SX32 R181, R2, R11, 0x1, P3 ;  /* 0x0000000b02b57211 */ /* 0x000fe400018f0eff */
[----:B------:R-:W-:-:S02]  /*3ae0*/  PRMT R5, RZ, 0x7610, R5 ;  /* 0x00007610ff057816 */ /* 0x000fc40000000005 */
[----:B------:R-:W-:Y:S02]  /*3af0*/  PRMT R9, RZ, 0x7610, R9 ;  /* 0x00007610ff097816 */ /* 0x000fe40000000009 */
[----:B------:R-:W-:Y:S02]  /*3b00*/  PRMT R17, RZ, 0x7610, R17 ;  /* 0x00007610ff117816 */ /* 0x000fe40000000011 */
[----:B------:R-:W-:Y:S02]  /*3b10*/  PRMT R2, RZ, 0x7610, R2 ;  /* 0x00007610ff027816 */ /* 0x000fe40000000002 */
[----:B------:R-:W-:Y:S01]  /*3b20*/  PRMT R6, RZ, 0x7610, R6 ;  /* 0x00007610ff067816 */ /* 0x000fe20000000006 */
[----:B------:R-:W3:Y:S01]  /*3b30*/  @P0 LDG.E.U16 R5, desc[UR16][R210.64] ;  /* 0x00000010d2050981 */ /* 0x000ee2000c1e1500 */
[----:B------:R-:W-:Y:S02]  /*3b40*/  PRMT R10, RZ, 0x7610, R10 ;  /* 0x00007610ff0a7816 */ /* 0x000fe4000000000a */
[----:B------:R-:W-:Y:S01]  /*3b50*/  PRMT R14, RZ, 0x7610, R14 ;  /* 0x00007610ff0e7816 */ /* 0x000fe2000000000e */
[----:B------:R-:W4:Y:S01]  /*3b60*/  @P0 LDG.E.U16 R9, desc[UR16][R202.64] ;  /* 0x00000010ca090981 */ /* 0x000f22000c1e1500 */
[----:B------:R-:W-:-:S02]  /*3b70*/  LEA.HI.X.SX32 R185, R0, R11, 0x1, P1 ;  /* 0x0000000b00b97211 */ /* 0x000fc400008f0eff */
[----:B------:R-:W-:Y:S01]  /*3b80*/  PRMT R11, RZ, 0x7610, R11 ;  /* 0x00007610ff0b7816 */ /* 0x000fe2000000000b */
[----:B------:R-:W2:Y:S01]  /*3b90*/  @P0 LDG.E.U16 R13, desc[UR16][R194.64] ;  /* 0x00000010c20d0981 */ /* 0x000ea2000c1e1500 */
[----:B------:R-:W-:Y:S02]  /*3ba0*/  PRMT R19, RZ, 0x7610, R19 ;  /* 0x00007610ff137816 */ /* 0x000fe40000000013 */
[----:B------:R-:W-:Y:S01]  /*3bb0*/  PRMT R8, RZ, 0x7610, R8 ;  /* 0x00007610ff087816 */ /* 0x000fe20000000008 */
[----:B------:R-:W2:Y:S01]  /*3bc0*/  @P0 LDG.E.U16 R17, desc[UR16][R186.64] ;  /* 0x00000010ba110981 */ /* 0x000ea2000c1e1500 */
[----:B------:R-:W-:Y:S02]  /*3bd0*/  PRMT R4, RZ, 0x7610, R4 ;  /* 0x00007610ff047816 */ /* 0x000fe40000000004 */
[----:B------:R-:W-:Y:S01]  /*3be0*/  PRMT R12, RZ, 0x7610, R12 ;  /* 0x00007610ff0c7816 */ /* 0x000fe2000000000c */
[----:B------:R-:W2:Y:S04]  /*3bf0*/  @P0 LDG.E.U16 R2, desc[UR16][R208.64] ;  /* 0x00000010d0020981 */ /* 0x000ea8000c1e1500 */
        /* <DEDUP_REMOVED lines=10> */
[----:B------:R-:W2:Y:S01]  /*3ca0*/  @P0 LDG.E.U16 R16, desc[UR16][R180.64] ;  /* 0x00000010b4100981 */ /* 0x000ea2000c1e1500 */
[----:B------:R-:W-:-:S02]  /*3cb0*/  SHF.R.S32.HI R21, RZ, 0x7, R147 ;  /* 0x00000007ff157819 */ /* 0x000fc40000011493 */
[----:B------:R-:W-:Y:S01]  /*3cc0*/  LOP3.LUT R0, R147, 0x1f, RZ, 0xc0, !PT ;  /* 0x0000001f93007812 */ /* 0x000fe200078ec0ff */
[----:B0-----:R-:W-:Y:S01]  /*3cd0*/  UIMAD UR14, UR4, UR14, URZ ;  /* 0x0000000e040e72a4 */ /* 0x001fe2000f8e02ff */
[----:B------:R-:W-:-:S03]  /*3ce0*/  SGXT R21, R21, 0x1 ;  /* 0x000000011515781a */ /* 0x000fc60000000200 */
[----:B------:R-:W-:Y:S01]  /*3cf0*/  IMAD R0, R0, UR15, RZ ;  /* 0x0000000f00007c24 */ /* 0x000fe2000f8e02ff */
[----:B------:R-:W-:Y:S01]  /*3d00*/  LOP3.LUT R21, R146, 0x90, R21, 0x78, !PT ;  /* 0x0000009092157812 */ /* 0x000fe200078e7815 */
[----:B------:R-:W-:Y:S02]  /*3d10*/  USHF.L.U32 UR19, UR14, 0x1, URZ ;  /* 0x000000010e137899 */ /* 0x000fe400080006ff */
[----:B------:R-:W-:Y:S01]  /*3d20*/  UIMAD.WIDE UR14, UR14, 0x2, URZ ;  /* 0x000000020e0e78a5 */ /* 0x000fe2000f8e02ff */
[C---:B------:R-:W-:Y:S02]  /*3d30*/  SHF.L.U32 R3, R0.reuse, 0x1, RZ ;  /* 0x0000000100037819 */ /* 0x040fe400000006ff */
[----:B------:R-:W-:Y:S01]  /*3d40*/  LOP3.LUT R136, R21, 0x1000, R136, 0xf8, !PT ;  /* 0x0000100015887812 */ /* 0x000fe200078ef888 */
[----:B------:R-:W-:Y:S01]  /*3d50*/  IMAD.HI R0, R0, 0x2, RZ ;  /* 0x0000000200007827 */ /* 0x000fe200078e02ff */
[----:B------:R-:W-:Y:S01]  /*3d60*/  VOTEU.ALL UP2, P6 ;  /* 0x0000000000ff7886 */ /* 0x000fe20003040000 */
[----:B------:R-:W-:-:S02]  /*3d70*/  IADD3 R149, P1, P2, R3, UR19, R40 ;  /* 0x0000001303957c10 */ /* 0x000fc4000fa3e028 */
[C---:B------:R-:W-:Y:S01]  /*3d80*/  LOP3.LUT R215, R136.reuse, 0x20, RZ, 0x3c, !PT ;  /* 0x0000002088d77812 */ /* 0x040fe200078e3cff */
[----:B------:R-:W0:Y:S01]  /*3d90*/  LDC R3, c[0x0][0x3d8] ;  /* 0x0000f600ff037b82 */ /* 0x000e220000000800 */
[----:B------:R-:W-:Y:S01]  /*3da0*/  LOP3.LUT R214, R136, 0x40, RZ, 0x3c, !PT ;  /* 0x0000004088d67812 */ /* 0x000fe200078e3cff */
[----:B------:R-:W-:Y:S01]  /*3db0*/  UIADD3 UR22, UPT, UPT, UR6, 0x58, URZ ;  /* 0x0000005806167890 */ /* 0x000fe2000fffe0ff */
[----:B------:R-:W-:Y:S01]  /*3dc0*/  IADD3.X R41, PT, PT, R0, UR15, R41, P1, P2 ;  /* 0x0000000f00297c10 */ /* 0x000fe20008fe4429 */
[----:B------:R-:W1:Y:S01]  /*3dd0*/  LDCU UR15, c[0x0][0x3d8] ;  /* 0x00007b00ff0f77ac */ /* 0x000e620008000800 */
[----:B------:R-:W-:Y:S01]  /*3de0*/  LOP3.LUT R213, R136, 0x60, RZ, 0x3c, !PT ;  /* 0x0000006088d57812 */ /* 0x000fe200078e3cff */
[----:B------:R1:W0:Y:S01]  /*3df0*/  @!UP2 SYNCS.EXCH.64 URZ, [UR5+0x16008], UR20 ;  /* 0x0160081405ffa5b2 */ /* 0x0002220008000100 */
[----:B------:R-:W-:Y:S01]  /*3e00*/  SHF.R.U32.HI R0, RZ, 0x5, R147 ;  /* 0x00000005ff007819 */ /* 0x000fe20000011693 */
[----:B------:R-:W-:Y:S01]  /*3e10*/  UIADD3 UR68, UPT, UPT, UR7, 0x100, URZ ;  /* 0x0000010007447890 */ /* 0x000fe2000fffe0ff */
[----:B------:R-:W0:Y:S02]  /*3e20*/  LDCU UR14, c[0x0][0x3a8] ;  /* 0x00007500ff0e77ac */ /* 0x000e240008000800 */
[----:B------:R-:W-:Y:S01]  /*3e30*/  SGXT.U32 R0, R0, 0x3 ;  /* 0x000000030000781a */ /* 0x000fe20000000000 */
[----:B------:R-:W0:Y:S04]  /*3e40*/  LDC R40, c[0x0][0x3d8] ;  /* 0x0000f600ff287b82 */ /* 0x000e280000000800 */
[----:B-1----:R-:W-:Y:S01]  /*3e50*/  IMAD R0, R0, UR15, RZ ;  /* 0x0000000f00007c24 */ /* 0x002fe2000f8e02ff */
[----:B------:R-:W-:-:S04]  /*3e60*/  UIADD3 UR19, UPT, UPT, UR6, 0x78, URZ ;  /* 0x0000007806137890 */ /* 0x000fc8000fffe0ff */
[C---:B------:R-:W-:Y:S01]  /*3e70*/  LEA R178, P2, R0.reuse, R149, 0x1 ;  /* 0x0000009500b27211 */ /* 0x040fe200078408ff */
[----:B------:R-:W-:Y:S02]  /*3e80*/  UIADD3 UR20, UPT, UPT, UR6, 0x18, URZ ;  /* 0x0000001806147890 */ /* 0x000fe4000fffe0ff */
[----:B------:R-:W-:Y:S01]  /*3e90*/  ISETP.EQ.U32.AND P1, PT, RZ, UR6, P0 ;  /* 0x00000006ff007c0c */ /* 0x000fe20008722070 */
[----:B------:R-:W-:Y:S01]  /*3ea0*/  UIADD3 UR21, UPT, UPT, UR6, 0x38, URZ ;  /* 0x0000003806157890 */ /* 0x000fe2000fffe0ff */
[----:B------:R-:W-:Y:S01]  /*3eb0*/  LEA.HI.X.SX32 R179, R0, R41, 0x1, P2 ;  /* 0x0000002900b37211 */ /* 0x000fe200010f0eff */
[----:B------:R-:W-:Y:S01]  /*3ec0*/  VOTEU.ALL UP2, P6 ;  /* 0x0000000000ff7886 */ /* 0x000fe20003040000 */
[----:B------:R-:W-:Y:S01]  /*3ed0*/  UIADD3 UR69, UPT, UPT, UR9, UR68, URZ ;  /* 0x0000004409457290 */ /* 0x000fe2000fffe0ff */
[----:B0-----:R-:W-:Y:S01]  /*3ee0*/  IMAD R40, R40, UR19, RZ ;  /* 0x0000001328287c24 */ /* 0x001fe2000f8e02ff */
[----:B------:R-:W-:-:S04]  /*3ef0*/  @!UP1 UIADD3 UR18, UPT, UPT, -UR18, 0x100000, URZ ;  /* 0x0010000012129890 */ /* 0x000fc8000fffe1ff */
[----:B------:R-:W-:Y:S02]  /*3f00*/  @!UP1 USHF.L.U32 UR19, UR18, 0xb, URZ ;  /* 0x0000000b12139899 */ /* 0x000fe400080006ff */
[----:B------:R-:W-:Y:S02]  /*3f10*/  @!UP1 USHF.L.U32 UR18, UR18, 0x1, URZ ;  /* 0x0000000112129899 */ /* 0x000fe400080006ff */
[----:B------:R-:W-:Y:S02]  /*3f20*/  UIADD3 UR15, UPT, UPT, UR5, 0x12000, URZ ;  /* 0x00012000050f7890 */ /* 0x000fe4000fffe0ff */
[----:B------:R-:W-:Y:S01]  /*3f30*/  ULEA UR69, UR10, UR69, 0x3 ;  /* 0x000000450a457291 */ /* 0x000fe2000f8e18ff */
[----:B---3--:R0:W-:Y:S04]  /*3f40*/  STS.U16 [R136+UR5+0x10000], R5 ;  /* 0x0100000588007988 */ /* 0x0081e80008000405 */
[----:B----4-:R1:W-:Y:S04]  /*3f50*/  STS.U16 [R136+UR5+0x10400], R9 ;  /* 0x0104000988007988 */ /* 0x0103e80008000405 */
[----:B--2---:R2:W-:Y:S01]  /*3f60*/  STS.U16 [R136+UR5+0x10800], R13 ;  /* 0x0108000d88007988 */ /* 0x0045e20008000405 */
[----:B0-----:R-:W0:Y:S03]  /*3f70*/  LDC R5, c[0x0][0x3d8] ;  /* 0x0000f600ff057b82 */ /* 0x001e260000000800 */
[----:B------:R-:W-:Y:S04]  /*3f80*/  STS.U16 [R136+UR5+0x10c00], R17 ;  /* 0x010c001188007988 */ /* 0x000fe80008000405 */
[----:B------:R-:W-:Y:S01]  /*3f90*/  STS.U16 [R215+UR5+0x10100], R2 ;  /* 0x01010002d7007988 */ /* 0x000fe20008000405 */
[----:B-1----:R-:W1:Y:S03]  /*3fa0*/  LDC R9, c[0x0][0x3d8] ;  /* 0x0000f600ff097b82 */ /* 0x002e660000000800 */
[----:B------:R3:W-:Y:S04]  /*3fb0*/  STS.U16 [R215+UR5+0x10500], R6 ;  /* 0x01050006d7007988 */ /* 0x0007e80008000405 */
[----:B------:R-:W-:Y:S01]  /*3fc0*/  STS.U16 [R215+UR5+0x10900], R10 ;  /* 0x0109000ad7007988 */ /* 0x000fe20008000405 */
[----:B--2---:R-:W2:Y:S03]  /*3fd0*/  LDC R13, c[0x0][0x3d8] ;  /* 0x0000f600ff0d7b82 */ /* 0x004ea60000000800 */
[----:B------:R-:W-:Y:S04]  /*3fe0*/  STS.U16 [R215+UR5+0x10d00], R14 ;  /* 0x010d000ed7007988 */ /* 0x000fe80008000405 */
[----:B------:R4:W-:Y:S01]  /*3ff0*/  STS.U16 [R214+UR5+0x10200], R7 ;  /* 0x01020007d6007988 */ /* 0x0009e20008000405 */
[----:B---3--:R-:W3:Y:S03]  /*4000*/  LDC R6, c[0x0][0x3d8] ;  /* 0x0000f600ff067b82 */ /* 0x008ee60000000800 */
[----:B------:R-:W-:Y:S04]  /*4010*/  STS.U16 [R214+UR5+0x10600], R11 ;  /* 0x0106000bd6007988 */ /* 0x000fe80008000405 */
[----:B------:R-:W-:Y:S01]  /*4020*/  STS.U16 [R214+UR5+0x10a00], R15 ;  /* 0x010a000fd6007988 */ /* 0x000fe20008000405 */
[----:B----4-:R-:W4:Y:S03]  /*4030*/  LDC R7, c[0x0][0x3d8] ;  /* 0x0000f600ff077b82 */ /* 0x010f260000000800 */
[----:B------:R-:W-:Y:S04]  /*4040*/  STS.U16 [R214+UR5+0x10e00], R19 ;  /* 0x010e0013d6007988 */ /* 0x000fe80008000405 */
[----:B------:R0:W-:Y:S01]  /*4050*/  STS.U16 [R213+UR5+0x10700], R8 ;  /* 0x01070008d5007988 */ /* 0x0001e20008000405 */
[----:B------:R-:W1:Y:S08]  /*4060*/  LDC R10, c[0x0][0x3d8] ;  /* 0x0000f600ff0a7b82 */ /* 0x000e700000000800 */
[----:B0-----:R-:W0:Y:S08]  /*4070*/  LDC R8, c[0x0][0x3d8] ;  /* 0x0000f600ff087b82 */ /* 0x001e300000000800 */
[----:B------:R-:W2:Y:S01]  /*4080*/  LDC R11, c[0x0][0x3d8] ;  /* 0x0000f600ff0b7b82 */ /* 0x000ea20000000800 */
[----:B------:R-:W-:-:S07]  /*4090*/  LEA R2, R3, R0, 0x3 ;  /* 0x0000000003027211 */ /* 0x000fce00078e18ff */
[----:B------:R-:W2:Y:S01]  /*40a0*/  LDC R15, c[0x0][0x3d8] ;  /* 0x0000f600ff0f7b82 */ /* 0x000ea20000000800 */
[----:B----4-:R-:W-:Y:S02]  /*40b0*/  LEA R3, R7, R2, 0x3 ;  /* 0x0000000207037211 */ /* 0x010fe400078e18ff */
[----:B------:R-:W-:Y:S01]  /*40c0*/  LEA R176, P3, R2, R149, 0x1 ;  /* 0x0000009502b07211 */ /* 0x000fe200078608ff */
[----:B------:R4:W-:Y:S01]  /*40d0*/  STS.U16 [R213+UR5+0x10300], R4 ;  /* 0x01030004d5007988 */ /* 0x0009e20008000405 */
[----:B0-----:R-:W-:Y:S02]  /*40e0*/  LEA R0, R8, R3, 0x4 ;  /* 0x0000000308007211 */ /* 0x001fe400078e20ff */
[----:B------:R-:W-:Y:S02]  /*40f0*/  LEA.HI.X.SX32 R177, R2, R41, 0x1, P3 ;  /* 0x0000002902b17211 */ /* 0x000fe400018f0eff */
[----:B-1----:R-:W-:Y:S01]  /*4100*/  LEA R2, R9, R0, 0x3 ;  /* 0x0000000009027211 */ /* 0x002fe200078e18ff */
[----:B----4-:R-:W-:-:S02]  /*4110*/  IMAD R4, R5, UR20, RZ ;  /* 0x0000001405047c24 */ /* 0x010fc4000f8e02ff */
[----:B---3--:R-:W-:Y:S01]  /*4120*/  IMAD R5, R6, UR21, RZ ;  /* 0x0000001506057c24 */ /* 0x008fe2000f8e02ff */
[----:B--2---:R-:W-:Y:S01]  /*4130*/  LEA R36, R11, R2, 0x3 ;  /* 0x000000020b247211 */ /* 0x004fe200078e18ff */
[----:B------:R-:W-:Y:S01]  /*4140*/  IMAD R6, R10, UR22, RZ ;  /* 0x000000160a067c24 */ /* 0x000fe2000f8e02ff */
[----:B------:R0:W-:Y:S01]  /*4150*/  STS.U16 [R213+UR5+0x10b00], R12 ;  /* 0x010b000cd5007988 */ /* 0x0001e20008000405 */
[-C--:B------:R-:W-:Y:S02]  /*4160*/  LEA R172, P4, R4, R149.reuse, 0x1 ;  /* 0x0000009504ac7211 */ /* 0x080fe400078808ff */
[-C--:B------:R-:W-:Y:S01]  /*4170*/  LEA R174, P3, R3, R149.reuse, 0x1 ;  /* 0x0000009503ae7211 */ /* 0x080fe200078608ff */
[----:B------:R0:W-:Y:S01]  /*4180*/  STS.U16 [R213+UR5+0x10f00], R16 ;  /* 0x010f0010d5007988 */ /* 0x0001e20008000405 */
[-C--:B------:R-:W-:Y:S02]  /*4190*/  LEA R164, P5, R5, R149.reuse, 0x1 ;  /* 0x0000009505a47211 */ /* 0x080fe400078a08ff */
[----:B------:R-:W-:Y:S01]  /*41a0*/  LEA R156, P2, R6, R149, 0x1 ;  /* 0x00000095069c7211 */ /* 0x000fe200078408ff */
[----:B------:R1:W-:Y:S06]  /*41b0*/  MEMBAR.ALL.CTA ;  /* 0x0000000000007992 */ /* 0x0003ec0000008000 */
[----:B-1----:R-:W-:Y:S01]  /*41c0*/  FENCE.VIEW.ASYNC.S ;  /* 0x00000000000073c6 */ /* 0x002fe20000000000 */
[----:B------:R-:W-:-:S03]  /*41d0*/  LEA R38, R13, R36, 0x4 ;  /* 0x000000240d267211 */ /* 0x000fc600078e20ff */
[----:B------:R-:W1:Y:S02]  /*41e0*/  FENCE.VIEW.ASYNC.S ;  /* 0x00000000000073c6 */ /* 0x000e640000000000 */
[----:B-1----:R0:W1:Y:S01]  /*41f0*/  @!UP2 SYNCS.EXCH.64 URZ, [UR5+0x12000], UR18 ;  /* 0x0120001205ffa5b2 */ /* 0x0020620008000100 */
[-C--:B------:R-:W-:Y:S02]  /*4200*/  LEA.HI.X.SX32 R173, R4, R41.reuse, 0x1, P4 ;  /* 0x0000002904ad7211 */ /* 0x080fe400020f0eff */
[-C--:B------:R-:W-:Y:S02]  /*4210*/  LEA.HI.X.SX32 R175, R3, R41.reuse, 0x1, P3 ;  /* 0x0000002903af7211 */ /* 0x080fe400018f0eff */
[----:B------:R-:W-:Y:S01]  /*4220*/  LEA.HI.X.SX32 R165, R5, R41, 0x1, P5 ;  /* 0x0000002905a57211 */ /* 0x000fe200028f0eff */
[----:B-1----:R-:W-:Y:S01]  /*4230*/  BAR.SYNC.DEFER_BLOCKING 0x0 ;  /* 0x0000000000007b1d */ /* 0x002fe20000010000 */
[----:B------:R-:W-:Y:S02]  /*4240*/  LEA R170, P4, R0, R149, 0x1 ;  /* 0x0000009500aa7211 */ /* 0x000fe400078808ff */
[----:B------:R-:W-:-:S02]  /*4250*/  LEA.HI.X.SX32 R157, R6, R41, 0x1, P2 ;  /* 0x00000029069d7211 */ /* 0x000fc400010f0eff */
[----:B------:R-:W-:Y:S01]  /*4260*/  LEA R3, R15, R38, 0x3 ;  /* 0x000000260f037211 */ /* 0x000fe200078e18ff */
[----:B0-----:R-:W-:Y:S08]  /*4270*/  @!P1 BRA `(.L_x_6) ;  /* 0x00000004007c9947 */ /* 0x001ff00003800000 */
[----:B------:R-:W-:Y:S02]  /*4280*/  USHF.R.U32.HI UR56, URZ, 0x4, UR5 ;  /* 0x00000004ff387899 */ /* 0x000fe40008011605 */
[----:B------:R-:W-:Y:S02]  /*4290*/  UIADD3 UR44, UPT, UPT, UR5, 0x10000, URZ ;  /* 0x00010000052c7890 */ /* 0x000fe4000fffe0ff */
[----:B------:R-:W-:Y:S02]  /*42a0*/  USGXT.U32 UR56, UR56, 0xe ;  /* 0x0000000e3838789a */ /* 0x000fe40008000000 */
[----:B------:R-:W-:Y:S02]  /*42b0*/  USHF.R.U32.HI UR46, URZ, 0x4, UR44 ;  /* 0x00000004ff2e7899 */ /* 0x000fe4000801162c */
[----:B------:R-:W-:Y:S02]  /*42c0*/  UIADD3 UR48, UP2, UPT, UR56, 0x4000080, URZ ;  /* 0x0400008038307890 */ /* 0x000fe4000ff5e0ff */
[----:B------:R-:W-:Y:S01]  /*42d0*/  USGXT.U32 UR46, UR46, 0xe ;  /* 0x0000000e2e2e789a */ /* 0x000fe20008000000 */
[----:B------:R-:W-:Y:S01]  /*42e0*/  UMOV UR47, URZ ;  /* 0x000000ff002f7c82 */ /* 0x000fe20008000000 */
[----:B------:R-:W-:Y:S01]  /*42f0*/  UMOV UR53, URZ ;  /* 0x000000ff00357c82 */ /* 0x000fe20008000000 */
[----:B------:R-:W-:-:S02]  /*4300*/  UIADD3.X UR49, UPT, UPT, UR47, 0x40004040, URZ, UP2, !UPT ;  /* 0x400040402f317890 */ /* 0x000fc400097fe4ff */
[----:B------:R-:W-:Y:S02]  /*4310*/  UIADD3 UR52, UP2, UPT, UR46, 0x2, URZ ;  /* 0x000000022e347890 */ /* 0x000fe4000ff5e0ff */
[----:B------:R-:W-:Y:S02]  /*4320*/  ULOP3.LUT UR56, UR56, 0x4000000, URZ, 0xfc, !UPT ;  /* 0x0400000038387892 */ /* 0x000fe4000f8efcff */
[----:B------:R-:W-:Y:S02]  /*4330*/  UIADD3.X UR53, UPT, UPT, UR53, 0x40004040, URZ, UP2, !UPT ;  /* 0x4000404035357890 */ /* 0x000fe400097fe4ff */
[----:B------:R-:W-:Y:S02]  /*4340*/  UIADD3.64 UR58, UPT, UPT, UR48, 0x80, URZ ;  /* 0x00000080303a7897 */ /* 0x000fe4000fffe0ff */
[----:B------:R-:W-:Y:S01]  /*4350*/  UIADD3.64 UR62, UPT, UPT, UR52, 0x2, URZ ;  /* 0x00000002343e7897 */ /* 0x000fe2000fffe0ff */
[----:B------:R-:W-:Y:S01]  /*4360*/  UMOV UR18, 0x0 ;  /* 0x0000000000127882 */ /* 0x000fe20000000000 */
[----:B------:R-:W-:Y:S01]  /*4370*/  UMOV UR19, 0x8088490 ;  /* 0x0808849000137882 */ /* 0x000fe20000000000 */
[----:B------:R-:W-:Y:S01]  /*4380*/  UMOV UR47, 0x40004040 ;  /* 0x40004040002f7882 */ /* 0x000fe20000000000 */
[----:B------:R-:W-:Y:S01]  /*4390*/  UMOV UR57, 0x40004040 ;  /* 0x4000404000397882 */ /* 0x000fe20000000000 */
[----:B------:R-:W-:Y:S01]  /*43a0*/  UIADD3.64 UR60, UPT, UPT, UR48, 0x100, URZ ;  /* 0x00000100303c7897 */ /* 0x000fe2000fffe0ff */
[----:B------:R0:W-:Y:S01]  /*43b0*/  UTCHMMA gdesc[UR56], gdesc[UR46], tmem[UR68], tmem[UR18], idesc[UR19], !UPT ;  /* 0x00ff122e380075ea */ /* 0x0001e2000f800044 */
[----:B------:R-:W-:-:S02]  /*43c0*/  UIADD3.64 UR66, UPT, UPT, UR52, 0x4, URZ ;  /* 0x0000000434427897 */ /* 0x000fc4000fffe0ff */
[----:B------:R-:W-:Y:S01]  /*43d0*/  UIADD3.64 UR64, UPT, UPT, UR48, 0x180, URZ ;  /* 0x0000018030407897 */ /* 0x000fe2000fffe0ff */
[----:B------:R-:W-:Y:S01]  /*43e0*/  UMOV UR20, 0x0 ;  /* 0x0000000000147882 */ /* 0x000fe20000000000 */
[----:B------:R-:W-:Y:S01]  /*43f0*/  UMOV UR21, 0x8088490 ;  /* 0x0808849000157882 */ /* 0x000fe20000000000 */
[----:B------:R-:W-:Y:S01]  /*4400*/  UMOV UR22, 0x0 ;  /* 0x0000000000167882 */ /* 0x000fe20000000000 */
[----:B------:R-:W-:Y:S01]  /*4410*/  UMOV UR23, 0x8088490 ;  /* 0x0808849000177882 */ /* 0x000fe20000000000 */
[----:B------:R1:W-:Y:S01]  /*4420*/  UTCHMMA gdesc[UR48], gdesc[UR52], tmem[UR68], tmem[UR20], idesc[UR21], UPT ;  /* 0x00ff1434300075ea */ /* 0x0003e2000b800044 */
[----:B0-----:R-:W-:Y:S01]  /*4430*/  UIADD3.64 UR56, UPT, UPT, UR52, 0xfe, URZ ;  /* 0x000000fe34387897 */ /* 0x001fe2000fffe0ff */
[----:B------:R0:W-:Y:S01]  /*4440*/  UTCHMMA gdesc[UR58], gdesc[UR62], tmem[UR68], tmem[UR22], idesc[UR23], UPT ;  /* 0x00ff163e3a0075ea */ /* 0x0001e2000b800044 */
[----:B------:R-:W-:Y:S01]  /*4450*/  UMOV UR24, 0x0 ;  /* 0x0000000000187882 */ /* 0x000fe20000000000 */
[----:B------:R-:W-:Y:S01]  /*4460*/  UMOV UR25, 0x8088490 ;  /* 0x0808849000197882 */ /* 0x000fe20000000000 */
[----:B------:R-:W-:Y:S01]  /*4470*/  UIADD3.64 UR18, UPT, UPT, UR48, 0x200, URZ ;  /* 0x0000020030127897 */ /* 0x000fe2000fffe0ff */
[----:B------:R2:W-:Y:S01]  /*4480*/  UTCHMMA gdesc[UR60], gdesc[UR66], tmem[UR68], tmem[UR24], idesc[UR25], UPT ;  /* 0x00ff18423c0075ea */ /* 0x0005e2000b800044 */
[----:B------:R-:W-:Y:S01]  /*4490*/  UMOV UR26, 0x0 ;  /* 0x00000000001a7882 */ /* 0x000fe20000000000 */
[----:B------:R-:W-:Y:S01]  /*44a0*/  UMOV UR27, 0x8088490 ;  /* 0x08088490001b7882 */ /* 0x000fe20000000000 */
[----:B------:R-:W-:Y:S01]  /*44b0*/  UMOV UR28, 0x0 ;  /* 0x00000000001c7882 */ /* 0x000fe20000000000 */
[----:B-1----:R-:W-:Y:S01]  /*44c0*/  UIADD3.64 UR20, UPT, UPT, UR48, 0x280, URZ ;  /* 0x0000028030147897 */ /* 0x002fe2000fffe0ff */
[----:B------:R1:W-:Y:S01]  /*44d0*/  UTCHMMA gdesc[UR64], gdesc[UR56], tmem[UR68], tmem[UR26], idesc[UR27], UPT ;  /* 0x00ff1a38400075ea */ /* 0x0003e2000b800044 */
[----:B0-----:R-:W-:-:S02]  /*44e0*/  UIADD3.64 UR58, UPT, UPT, UR52, 0x100, URZ ;  /* 0x00000100343a7897 */ /* 0x001fc4000fffe0ff */
[----:B------:R-:W-:Y:S02]  /*44f0*/  UIADD3.64 UR22, UPT, UPT, UR48, 0x300, URZ ;  /* 0x0000030030167897 */ /* 0x000fe4000fffe0ff */
[----:B--2---:R-:W-:Y:S01]  /*4500*/  UIADD3.64 UR60, UPT, UPT, UR52, 0x102, URZ ;  /* 0x00000102343c7897 */ /* 0x004fe2000fffe0ff */
[----:B------:R-:W-:Y:S01]  /*4510*/  UMOV UR29, 0x8088490 ;  /* 0x08088490001d7882 */ /* 0x000fe20000000000 */
[----:B------:R-:W-:Y:S02]  /*4520*/  UIADD3 UR71, UPT, UPT, UR7, 0x120, URZ ;  /* 0x0000012007477890 */ /* 0x000fe4000fffe0ff */
[----:B-1----:R-:W-:Y:S01]  /*4530*/  UIADD3.64 UR64, UPT, UPT, UR52, 0x104, URZ ;  /* 0x0000010434407897 */ /* 0x002fe2000fffe0ff */
[----:B------:R0:W-:Y:S01]  /*4540*/  UTCHMMA gdesc[UR18], gdesc[UR58], tmem[UR68], tmem[UR28], idesc[UR29], UPT ;  /* 0x00ff1c3a120075ea */ /* 0x0001e2000b800044 */
[----:B------:R-:W-:Y:S01]  /*4550*/  UIADD3.64 UR24, UPT, UPT, UR48, 0x780, URZ ;  /* 0x0000078030187897 */ /* 0x000fe2000fffe0ff */
[----:B------:R-:W-:Y:S01]  /*4560*/  UMOV UR30, 0x0 ;  /* 0x00000000001e7882 */ /* 0x000fe20000000000 */
[----:B------:R-:W-:Y:S01]  /*4570*/  UMOV UR31, 0x8088490 ;  /* 0x08088490001f7882 */ /* 0x000fe20000000000 */
[----:B------:R-:W-:Y:S01]  /*4580*/  UIADD3 UR77, UPT, UPT, UR7, 0x120, URZ ;  /* 0x00000120074d7890 */ /* 0x000fe2000fffe0ff */
[----:B------:R1:W-:Y:S01]  /*4590*/  UTCHMMA gdesc[UR20], gdesc[UR60], tmem[UR68], tmem[UR30], idesc[UR31], UPT ;  /* 0x00ff1e3c140075ea */ /* 0x0003e2000b800044 */
[----:B------:R-:W-:-:S02]  /*45a0*/  UIADD3.64 UR26, UPT, UPT, UR48, 0x800, URZ ;  /* 0x00000800301a7897 */ /* 0x000fc4000fffe0ff */
[----:B------:R-:W-:Y:S02]  /*45b0*/  UIADD3 UR76, UPT, UPT, UR7, 0x120, URZ ;  /* 0x00000120074c7890 */ /* 0x000fe4000fffe0ff */
[----:B0-----:R-:W-:Y:S01]  /*45c0*/  UIADD3.64 UR28, UPT, UPT, UR48, 0x880, URZ ;  /* 0x00000880301c7897 */ /* 0x001fe2000fffe0ff */
[----:B------:R-:W-:Y:S01]  /*45d0*/  UMOV UR32, 0x0 ;  /* 0x0000000000207882 */ /* 0x000fe20000000000 */
[----:B------:R-:W-:Y:S01]  /*45e0*/  UMOV UR33, 0x8088490 ;  /* 0x0808849000217882 */ /* 0x000fe20000000000 */
[----:B------:R-:W-:Y:S01]  /*45f0*/  UIADD3 UR75, UPT, UPT, UR7, 0x120, URZ ;  /* 0x00000120074b7890 */ /* 0x000fe2000fffe0ff */
[----:B------:R0:W-:Y:S01]  /*4600*/  UTCHMMA gdesc[UR22], gdesc[UR64], tmem[UR68], tmem[UR32], idesc[UR33], UPT ;  /* 0x00ff2040160075ea */ /* 0x0001e2000b800044 */
[----:B------:R-:W-:Y:S02]  /*4610*/  UIADD3.64 UR18, UPT, UPT, UR48, 0x900, URZ ;  /* 0x0000090030127897 */ /* 0x000fe4000fffe0ff */
[----:B------:R-:W-:Y:S02]  /*4620*/  UIADD3 UR74, UPT, UPT, UR7, 0x120, URZ ;  /* 0x00000120074a7890 */ /* 0x000fe4000fffe0ff */
[----:B-1----:R-:W-:-:S02]  /*4630*/  UIADD3.64 UR30, UPT, UPT, UR48, 0x980, URZ ;  /* 0x00000980301e7897 */ /* 0x002fc4000fffe0ff */
[----:B------:R-:W-:Y:S02]  /*4640*/  UIADD3 UR73, UPT, UPT, UR7, 0x120, URZ ;  /* 0x0000012007497890 */ /* 0x000fe4000fffe0ff */
[----:B------:R-:W-:Y:S02]  /*4650*/  UIADD3.64 UR20, UPT, UPT, UR48, 0xa00, URZ ;  /* 0x00000a0030147897 */ /* 0x000fe4000fffe0ff */
[----:B------:R-:W-:Y:S02]  /*4660*/  UIADD3 UR72, UPT, UPT, UR7, 0x120, URZ ;  /* 0x0000012007487890 */ /* 0x000fe4000fffe0ff */
[----:B0-----:R-:W-:Y:S01]  /*4670*/  UIADD3.64 UR32, UPT, UPT, UR48, 0xa80, URZ ;  /* 0x00000a8030207897 */ /* 0x001fe2000fffe0ff */
[----:B------:R-:W-:Y:S01]  /*4680*/  UMOV UR34, 0x0 ;  /* 0x0000000000227882 */ /* 0x000fe20000000000 */
[----:B------:R-:W-:Y:S01]  /*4690*/  UMOV UR35, 0x8088490 ;  /* 0x0808849000237882 */ /* 0x000fe20000000000 */
[----:B------:R-:W-:Y:S01]  /*46a0*/  UIADD3 UR70, UPT, UPT, UR7, 0x120, URZ ;  /* 0x0000012007467890 */ /* 0x000fe2000fffe0ff */
[----:B------:R0:W-:Y:S01]  /*46b0*/  UTCHMMA gdesc[UR24], gdesc[UR46], tmem[UR71], tmem[UR34], idesc[UR35], !UPT ;  /* 0x00ff222e180075ea */ /* 0x0001e2000f800047 */
[----:B------:R-:W-:Y:S01]  /*46c0*/  UIADD3.64 UR48, UPT, UPT, UR48, 0xb00, URZ ;  /* 0x00000b0030307897 */ /* 0x000fe2000fffe0ff */
[----:B------:R-:W-:Y:S01]  /*46d0*/  UMOV UR36, 0x0 ;  /* 0x0000000000247882 */ /* 0x000fe20000000000 */
[----:B------:R-:W-:Y:S01]  /*46e0*/  UMOV UR37, 0x8088490 ;  /* 0x0808849000257882 */ /* 0x000fe20000000000 */
[----:B------:R-:W-:Y:S01]  /*46f0*/  UMOV UR38, 0x0 ;  /* 0x0000000000267882 */ /* 0x000fe20000000000 */
[----:B------:R-:W-:Y:S01]  /*4700*/  UMOV UR39, 0x8088490 ;  /* 0x0808849000277882 */ /* 0x000fe20000000000 */
[----:B------:R-:W-:Y:S01]  /*4710*/  UMOV UR40, 0x0 ;  /* 0x0000000000287882 */ /* 0x000fe20000000000 */
[----:B------:R-:W-:Y:S01]  /*4720*/  UMOV UR41, 0x8088490 ;  /* 0x0808849000297882 */ /* 0x000fe20000000000 */
[----:B------:R0:W-:Y:S01]  /*4730*/  UTCHMMA gdesc[UR26], gdesc[UR52], tmem[UR77], tmem[UR36], idesc[UR37], UPT ;  /* 0x00ff24341a0075ea */ /* 0x0001e2000b80004d */
        /* <DEDUP_REMOVED lines=8> */
[----:B------:R-:W-:Y:S01]  /*47c0*/  UMOV UR22, UR15 ;  /* 0x0000000f00167c82 */ /* 0x000fe20008000000 */
[----:B------:R-:W-:Y:S01]  /*47d0*/  UMOV UR23, URZ ;  /* 0x000000ff00177c82 */ /* 0x000fe20008000000 */
[----:B------:R0:W-:Y:S01]  /*47e0*/  UTCHMMA gdesc[UR30], gdesc[UR56], tmem[UR74], tmem[UR42], idesc[UR43], UPT ;  /* 0x00ff2a381e0075ea */ /* 0x0001e2000b80004a */
[----:B------:R-:W-:Y:S01]  /*47f0*/  UMOV UR54, 0x0 ;  /* 0x0000000000367882 */ /* 0x000fe20000000000 */
[----:B------:R-:W-:Y:S01]  /*4800*/  UMOV UR55, 0x8088490 ;  /* 0x0808849000377882 */ /* 0x000fe20000000000 */
[----:B------:R0:W-:Y:S01]  /*4810*/  UTCHMMA gdesc[UR20], gdesc[UR58], tmem[UR73], tmem[UR44], idesc[UR45], UPT ;  /* 0x00ff2c3a140075ea */ /* 0x0001e2000b800049 */
[----:B------:R-:W-:Y:S01]  /*4820*/  UMOV UR22, UR22 ;  /* 0x0000001600167c82 */ /* 0x000fe20008000000 */
[----:B------:R0:W-:Y:S01]  /*4830*/  UTCHMMA gdesc[UR32], gdesc[UR60], tmem[UR72], tmem[UR50], idesc[UR51], UPT ;  /* 0x00ff323c200075ea */ /* 0x0001e2000b800048 */
[----:B------:R0:W-:Y:S01]  /*4840*/  UTCHMMA gdesc[UR48], gdesc[UR64], tmem[UR70], tmem[UR54], idesc[UR55], UPT ;  /* 0x00ff3640300075ea */ /* 0x0001e2000b800046 */
[----:B------:R0:W-:Y:S01]  /*4850*/  UTCBAR [UR22], URZ ;  /* 0x000000ff160073e9 */ /* 0x0001e200080000ff */
[----:B------:R-:W-:Y:S01]  /*4860*/  NOP ;  /* 0x0000000000007918 */ /* 0x000fe20000000000 */
.L_x_6:
[----:B------:R-:W-:Y:S05]  /*4870*/  @!P0 BRA `(.L_x_7) ;  /* 0x0000000000088947 */ /* 0x000fea0003800000 */
[----:B------:R-:W1:Y:S02]  /*4880*/  SYNCS.PHASECHK.TRANS64.TRYWAIT P2, [UR5+0x12000], RZ ;  /* 0x012000ffff0075a7 */ /* 0x000e640008041105 */
[----:B-1----:R-:W-:Y:S05]  /*4890*/  @!P2 BRA `(.L_x_8) ;  /* 0x0000009c00f8a947 */ /* 0x002fea0003800000 */
.L_x_7:
[----:B------:R-:W-:Y:S01]  /*48a0*/  BAR.SYNC.DEFER_BLOCKING 0x0 ;  /* 0x0000000000007b1d */ /* 0x000fe20000010000 */
[----:B------:R-:W-:Y:S01]  /*48b0*/  LEA R39, R42, R3, 0x3 ;  /* 0x000000032a277211 */ /* 0x000fe200078e18ff */
[----:B------:R-:W-:Y:S01]  /*48c0*/  UISETP.GT.AND UP2, UPT, UR11, -0x1, UPT ;  /* 0xffffffff0b00788c */ /* 0x000fe2000bf44270 */
[-C--:B------:R-:W-:Y:S02]  /*48d0*/  LEA R166, P3, R36, R149.reuse, 0x1 ;  /* 0x0000009524a67211 */ /* 0x080fe400078608ff */
[----:B------:R-:W-:Y:S02]  /*48e0*/  LEA R168, P2, R2, R149, 0x1 ;  /* 0x0000009502a87211 */ /* 0x000fe400078408ff */
[----:B------:R-:W-:Y:S01]  /*48f0*/  LEA.HI.X.SX32 R171, R0, R41, 0x1, P4 ;  /* 0x0000002900ab7211 */ /* 0x000fe200020f0eff */
[----:B------:R-:W1:Y:S01]  /*4900*/  LDTM.x32 R4, tmem[UR69] ;  /* 0x00000045000479ee */ /* 0x000e6200082c0000 */
[----:B------:R-:W-:Y:S02]  /*4910*/  LEA R0, R44, R39, 0x4 ;  /* 0x000000272c007211 */ /* 0x000fe400078e20ff */
[----:B------:R-:W-:-:S02]  /*4920*/  LEA.HI.X.SX32 R167, R36, R41, 0x1, P3 ;  /* 0x0000002924a77211 */ /* 0x000fc400018f0eff */
[----:B------:R-:W-:Y:S02]  /*4930*/  LEA.HI.X.SX32 R169, R2, R41, 0x1, P2 ;  /* 0x0000002902a97211 */ /* 0x000fe400010f0eff */
[-C--:B------:R-:W-:Y:S02]  /*4940*/  LEA R160, P3, R3, R149.reuse, 0x1 ;  /* 0x0000009503a07211 */ /* 0x080fe400078608ff */
[----:B------:R-:W-:Y:S02]  /*4950*/  LEA R2, R43, R0, 0x3 ;  /* 0x000000002b027211 */ /* 0x000fe400078e18ff */
[-C--:B------:R-:W-:Y:S02]  /*4960*/  LEA R162, P2, R38, R149.reuse, 0x1 ;  /* 0x0000009526a27211 */ /* 0x080fe400078408ff */
[----:B------:R-:W-:Y:S02]  /*4970*/  LEA R158, P4, R39, R149, 0x1 ;  /* 0x00000095279e7211 */ /* 0x000fe400078808ff */
[----:B------:R-:W-:-:S02]  /*4980*/  LEA.HI.X.SX32 R161, R3, R41, 0x1, P3 ;  /* 0x0000002903a17211 */ /* 0x000fc400018f0eff */
[----:B------:R-:W-:Y:S02]  /*4990*/  LEA R3, R45, R2, 0x3 ;  /* 0x000000022d037211 */ /* 0x000fe400078e18ff */
[----:B------:R-:W-:Y:S02]  /*49a0*/  LOP3.LUT P6, RZ, R147, 0xff, RZ, 0xc0, !PT ;  /* 0x000000ff93ff7812 */ /* 0x000fe400078cc0ff */
[-C--:B------:R-:W-:Y:S02]  /*49b0*/  LEA.HI.X.SX32 R163, R38, R41.reuse, 0x1, P2 ;  /* 0x0000002926a37211 */ /* 0x080fe400010f0eff */
[----:B------:R-:W-:Y:S01]  /*49c0*/  LEA.HI.X.SX32 R159, R39, R41, 0x1, P4 ;  /* 0x00000029279f7211 */ /* 0x000fe200020f0eff */
[----:B-1----:R-:W-:Y:S01]  /*49d0*/  FMUL R38, R24, UR14 ;  /* 0x0000000e18267c20 */ /* 0x002fe20008400000 */
[-C--:B------:R-:W-:Y:S01]  /*49e0*/  LEA R154, P2, R0, R149.reuse, 0x1 ;  /* 0x00000095009a7211 */ /* 0x080fe200078408ff */
[----:B------:R-:W-:Y:S01]  /*49f0*/  FMUL R39, R26, UR14 ;  /* 0x0000000e1a277c20 */ /* 0x000fe20008400000 */
[-C--:B------:R-:W-:Y:S01]  /*4a00*/  LEA R152, P3, R2, R149.reuse, 0x1 ;  /* 0x0000009502987211 */ /* 0x080fe200078608ff */
[----:B------:R-:W-:Y:S01]  /*4a10*/  FMUL R42, R32, UR14 ;  /* 0x0000000e202a7c20 */ /* 0x000fe20008400000 */
[CC--:B------:R-:W-:Y:S01]  /*4a20*/  LEA R150, P4, R3.reuse, R149.reuse, 0x1 ;  /* 0x0000009503967211 */ /* 0x0c0fe200078808ff */
[----:B------:R-:W-:Y:S01]  /*4a30*/  FMUL R43, R34, UR14 ;  /* 0x0000000e222b7c20 */ /* 0x000fe20008400000 */
[----:B------:R-:W-:Y:S01]  /*4a40*/  LEA R148, P5, R40, R149, 0x1 ;  /* 0x0000009528947211 */ /* 0x000fe200078a08ff */
[----:B------:R-:W1:Y:S01]  /*4a50*/  @!P6 SYNCS.CCTL.IV [UR5+0x12000] ;  /* 0x01200000ff00e9b1 */ /* 0x000e620008000005 */
[-C--:B------:R-:W-:Y:S01]  /*4a60*/  LEA.HI.X.SX32 R155, R0, R41.reuse, 0x1, P2 ;  /* 0x00000029009b7211 */ /* 0x080fe200010f0eff */
[----:B------:R-:W-:Y:S01]  /*4a70*/  NOP ;  /* 0x0000000000007918 */ /* 0x000fe20000000000 */
[-C--:B------:R-:W-:Y:S01]  /*4a80*/  LEA.HI.X.SX32 R153, R2, R41.reuse, 0x1, P3 ;  /* 0x0000002902997211 */ /* 0x080fe200018f0eff */
[----:B------:R-:W-:Y:S01]  /*4a90*/  FMUL R2, R20, UR14 ;  /* 0x0000000e14027c20 */ /* 0x000fe20008400000 */
[-C--:B------:R-:W-:Y:S01]  /*4aa0*/  LEA.HI.X.SX32 R151, R3, R41.reuse, 0x1, P4 ;  /* 0x0000002903977211 */ /* 0x080fe200020f0eff */
[----:B------:R-:W-:Y:S01]  /*4ab0*/  FMUL R3, R22, UR14 ;  /* 0x0000000e16037c20 */ /* 0x000fe20008400000 */
[----:B------:R-:W-:Y:S01]  /*4ac0*/  LEA.HI.X.SX32 R149, R40, R41, 0x1, P5 ;  /* 0x0000002928957211 */ /* 0x000fe200028f0eff */
[----:B------:R-:W-:Y:S01]  /*4ad0*/  FMUL R40, R28, UR14 ;  /* 0x0000000e1c287c20 */ /* 0x000fe20008400000 */
[----:B------:R-:W-:Y:S01]  /*4ae0*/  FMUL R41, R30, UR14 ;  /* 0x0000000e1e297c20 */ /* 0x000fe20008400000 */
[----:B------:R-:W-:Y:S01]  /*4af0*/  PRMT R0, RZ, 0x7610, R0 ;  /* 0x00007610ff007816 */ /* 0x000fe20000000000 */
[----:B------:R-:W-:Y:S01]  /*4b00*/  FMUL R6, R6, UR14 ;  /* 0x0000000e06067c20 */ /* 0x000fe20008400000 */
[----:B------:R-:W-:Y:S01]  /*4b10*/  PRMT R20, RZ, 0x7610, R20 ;  /* 0x00007610ff147816 */ /* 0x000fe20000000014 */
[----:B------:R-:W-:Y:S01]  /*4b20*/  FMUL R10, R10, UR14 ;  /* 0x0000000e0a0a7c20 */ /* 0x000fe20008400000 */
[----:B------:R-:W-:Y:S01]  /*4b30*/  PRMT R22, RZ, 0x7610, R22 ;  /* 0x00007610ff167816 */ /* 0x000fe20000000016 */
[----:B------:R-:W-:Y:S01]  /*4b40*/  FMUL R5, R5, UR14 ;  /* 0x0000000e05057c20 */ /* 0x000fe20008400000 */
[----:B------:R-:W-:Y:S01]  /*4b50*/  PRMT R24, RZ, 0x7610, R24 ;  /* 0x00007610ff187816 */ /* 0x000fe20000000018 */
[----:B------:R2:W5:Y:S01]  /*4b60*/  @P0 LDG.E.U16 R0, desc[UR16][R178.64] ;  /* 0x00000010b2000981 */ /* 0x000562000c1e1500 */
        /* <DEDUP_REMOVED lines=24> */
[C---:B------:R-:W-:Y:S01]  /*4cf0*/  ISETP.GT.AND P3, PT, R212.reuse, 0x1, PT ;  /* 0x00000001d400780c */ /* 0x040fe20003f64270 */
[----:B------:R-:W-:Y:S01]  /*4d00*/  FMUL R13, R13, UR14 ;  /* 0x0000000e0d0d7c20 */ /* 0x000fe20008400000 */
[----:B------:R-:W-:Y:S01]  /*4d10*/  ISETP.GT.AND P2, PT, R212, RZ, PT ;  /* 0x000000ffd400720c */ /* 0x000fe20003f44270 */
[----:B------:R2:W5:Y:S01]  /*4d20*/  @P0 LDG.E.U16 R32, desc[UR16][R164.64] ;  /* 0x00000010a4200981 */ /* 0x000562000c1e1500 */
[----:B------:R-:W-:Y:S01]  /*4d30*/  FSEL R45, R6, -INF , P3 ;  /* 0xff800000062d7808 */ /* 0x000fe20001800000 */
[----:B------:R-:W-:Y:S01]  /*4d40*/  FMUL R14, R14, UR14 ;  /* 0x0000000e0e0e7c20 */ /* 0x000fe20008400000 */
[C---:B------:R-:W-:Y:S01]  /*4d50*/  ISETP.GT.AND P5, PT, R212.reuse, 0x2, PT ;  /* 0x00000002d400780c */ /* 0x040fe20003fa4270 */
[----:B------:R2:W5:Y:S01]  /*4d60*/  @P0 LDG.E.U16 R34, desc[UR16][R162.64] ;  /* 0x00000010a2220981 */ /* 0x000562000c1e1500 */
[----:B------:R-:W-:Y:S01]  /*4d70*/  ISETP.GT.AND P4, PT, R212, 0x3, PT ;  /* 0x00000003d400780c */ /* 0x000fe20003f84270 */
[----:B------:R-:W-:Y:S01]  /*4d80*/  FMUL R15, R15, UR14 ;  /* 0x0000000e0f0f7c20 */ /* 0x000fe20008400000 */
[----:B------:R-:W-:Y:S01]  /*4d90*/  FMUL R16, R16, UR14 ;  /* 0x0000000e10107c20 */ /* 0x000fe20008400000 */
[----:B------:R2:W5:Y:S01]  /*4da0*/  @P0 LDG.E.U16 R36, desc[UR16][R160.64] ;  /* 0x00000010a0240981 */ /* 0x000562000c1e1500 */
[----:B------:R-:W-:Y:S01]  /*4db0*/  FMUL R17, R17, UR14 ;  /* 0x0000000e11117c20 */ /* 0x000fe20008400000 */
        /* <DEDUP_REMOVED lines=12> */
[----:B------:R-:W-:-:S02]  /*4e80*/  FMUL R35, R35, UR14 ;  /* 0x0000000e23237c20 */ /* 0x000fc40008400000 */
[----:B------:R2:W5:Y:S04]  /*4e90*/  @P0 LDG.E.U16 R144, desc[UR16][R152.64] ;  /* 0x0000001098900981 */ /* 0x000568000c1e1500 */
[----:B------:R2:W5:Y:S04]  /*4ea0*/  @P0 LDG.E.U16 R146, desc[UR16][R150.64] ;  /* 0x0000001096920981 */ /* 0x000568000c1e1500 */
[----:B------:R2:W5:Y:S01]  /*4eb0*/  @P0 LDG.E.U16 R216, desc[UR16][R148.64] ;  /* 0x0000001094d80981 */ /* 0x000562000c1e1500 */
[----:B------:R-:W-:Y:S02]  /*4ec0*/  ISETP.GT.AND P3, PT, R212, 0x5, PT ;  /* 0x00000005d400780c */ /* 0x000fe40003f64270 */
[----:B------:R-:W-:-:S02]  /*4ed0*/  FSEL R44, R5, -INF , P2 ;  /* 0xff800000052c7808 */ /* 0x000fc40001000000 */
[----:B------:R-:W-:Y:S02]  /*4ee0*/  FSEL R10, R10, -INF , P3 ;  /* 0xff8000000a0a7808 */ /* 0x000fe40001800000 */
[----:B------:R-:W-:Y:S02]  /*4ef0*/  PLOP3.LUT P3, PT, PT, PT, UP2, 0x80, 0x8 ;  /* 0x000000000008781c */ /* 0x000fe40003f6f028 */
[----:B------:R-:W-:Y:S02]  /*4f00*/  ISETP.GT.AND P2, PT, R212, 0x4, PT ;  /* 0x00000004d400780c */ /* 0x000fe40003f44270 */
[----:B------:R-:W-:Y:S02]  /*4f10*/  FSEL R5, R4, -INF , P3 ;  /* 0xff80000004057808 */ /* 0x000fe40001800000 */
[----:B------:R-:W-:Y:S02]  /*4f20*/  FSEL R7, R7, -INF , P5 ;  /* 0xff80000007077808 */ /* 0x000fe40002800000 */
[----:B------:R-:W-:-:S02]  /*4f30*/  FSEL R8, R8, -INF , P4 ;  /* 0xff80000008087808 */ /* 0x000fc40002000000 */
[----:B------:R-:W-:Y:S02]  /*4f40*/  FMNMX3 R4, R5, R44, R45, !PT ;  /* 0x0000002c05047276 */ /* 0x000fe4000780002d */
[C---:B------:R-:W-:Y:S02]  /*4f50*/  ISETP.GT.AND P5, PT, R212.reuse, 0x6, PT ;  /* 0x00000006d400780c */ /* 0x040fe40003fa4270 */
[----:B------:R-:W-:Y:S02]  /*4f60*/  ISETP.GT.AND P4, PT, R212, 0x7, PT ;  /* 0x00000007d400780c */ /* 0x000fe40003f84270 */
[----:B------:R-:W-:Y:S02]  /*4f70*/  FSEL R9, R9, -INF , P2 ;  /* 0xff80000009097808 */ /* 0x000fe40001000000 */
[----:B------:R-:W-:Y:S02]  /*4f80*/  FMNMX3 R4, R4, R7, R8, !PT ;  /* 0x0000000704047276 */ /* 0x000fe40007800008 */
[----:B------:R-:W-:-:S02]  /*4f90*/  FSEL R11, R11, -INF , P5 ;  /* 0xff8000000b0b7808 */ /* 0x000fc40002800000 */
[C---:B------:R-:W-:Y:S02]  /*4fa0*/  ISETP.GT.AND P2, PT, R212.reuse, 0x8, PT ;  /* 0x00000008d400780c */ /* 0x040fe40003f44270 */
[----:B------:R-:W-:Y:S02]  /*4fb0*/  ISETP.GT.AND P5, PT, R212, 0x9, PT ;  /* 0x00000009d400780c */ /* 0x000fe40003fa4270 */
[----:B------:R-:W-:Y:S02]  /*4fc0*/  FSEL R12, R12, -INF , P4 ;  /* 0xff8000000c0c7808 */ /* 0x000fe40002000000 */
[----:B------:R-:W-:Y:S02]  /*4fd0*/  FMNMX3 R4, R4, R9, R10, !PT ;  /* 0x0000000904047276 */ /* 0x000fe4000780000a */
[----:B------:R-:W-:Y:S02]  /*4fe0*/  ISETP.GT.AND P4, PT, R212, 0xa, PT ;  /* 0x0000000ad400780c */ /* 0x000fe40003f84270 */
[----:B------:R-:W-:-:S02]  /*4ff0*/  FSEL R13, R13, -INF , P2 ;  /* 0xff8000000d0d7808 */ /* 0x000fc40001000000 */
[----:B------:R-:W-:Y:S02]  /*5000*/  ISETP.GT.AND P3, PT, R212, 0xb, PT ;  /* 0x0000000bd400780c */ /* 0x000fe40003f64270 */
[----:B------:R-:W-:Y:S02]  /*5010*/  FSEL R14, R14, -INF , P5 ;  /* 0xff8000000e0e7808 */ /* 0x000fe40002800000 */
[----:B------:R-:W-:Y:S02]  /*5020*/  FMNMX3 R4, R4, R11, R12, !PT ;  /* 0x0000000b04047276 */ /* 0x000fe4000780000c */
[C---:B------:R-:W-:Y:S02]  /*5030*/  ISETP.GT.AND P2, PT, R212.reuse, 0xc, PT ;  /* 0x0000000cd400780c */ /* 0x040fe40003f44270 */
[----:B------:R-:W-:Y:S02]  /*5040*/  ISETP.GT.AND P5, PT, R212, 0xd, PT ;  /* 0x0000000dd400780c */ /* 0x000fe40003fa4270 */
[----:B------:R-:W-:-:S02]  /*5050*/  FSEL R15, R15, -INF , P4 ;  /* 0xff8000000f0f7808 */ /* 0x000fc40002000000 */
[----:B------:R-:W-:Y:S02]  /*5060*/  FSEL R16, R16, -INF , P3 ;  /* 0xff80000010107808 */ /* 0x000fe40001800000 */
[----:B------:R-:W-:Y:S02]  /*5070*/  FMNMX3 R6, R4, R13, R14, !PT ;  /* 0x0000000d04067276 */ /* 0x000fe4000780000e */
[C---:B------:R-:W-:Y:S02]  /*5080*/  ISETP.GT.AND P4, PT, R212.reuse, 0xe, PT ;  /* 0x0000000ed400780c */ /* 0x040fe40003f84270 */
[----:B------:R-:W-:Y:S02]  /*5090*/  ISETP.GT.AND P3, PT, R212, 0xf, PT ;  /* 0x0000000fd400780c */ /* 0x000fe40003f64270 */
[----:B------:R-:W-:Y:S02]  /*50a0*/  FSEL R17, R17, -INF , P2 ;  /* 0xff80000011117808 */ /* 0x000fe40001000000 */
[----:B------:R-:W-:-:S02]  /*50b0*/  FSEL R18, R18, -INF , P5 ;  /* 0xff80000012127808 */ /* 0x000fc40002800000 */
[----:B------:R-:W-:Y:S02]  /*50c0*/  FMNMX3 R6, R6, R15, R16, !PT ;  /* 0x0000000f06067276 */ /* 0x000fe40007800010 */
[C---:B------:R-:W-:Y:S02]  /*50d0*/  ISETP.GT.AND P2, PT, R212.reuse, 0x10, PT ;  /* 0x00000010d400780c */ /* 0x040fe40003f44270 */
[----:B------:R-:W-:Y:S02]  /*50e0*/  ISETP.GT.AND P5, PT, R212, 0x11, PT ;  /* 0x00000011d400780c */ /* 0x000fe40003fa4270 */
[----:B------:R-:W-:Y:S02]  /*50f0*/  FSEL R19, R19, -INF , P4 ;  /* 0xff80000013137808 */ /* 0x000fe40002000000 */
[----:B------:R-:W-:Y:S02]  /*5100*/  FSEL R4, R2, -INF , P3 ;  /* 0xff80000002047808 */ /* 0x000fe40001800000 */
[----:B------:R-:W-:-:S02]  /*5110*/  FMNMX3 R6, R6, R17, R18, !PT ;  /* 0x0000001106067276 */ /* 0x000fc40007800012 */
[C---:B------:R-:W-:Y:S02]  /*5120*/  ISETP.GT.AND P4, PT, R212.reuse, 0x12, PT ;  /* 0x00000012d400780c */ /* 0x040fe40003f84270 */
[----:B------:R-:W-:Y:S02]  /*5130*/  ISETP.GT.AND P3, PT, R212, 0x13, PT ;  /* 0x00000013d400780c */ /* 0x000fe40003f64270 */
[----:B------:R-:W-:Y:S02]  /*5140*/  FSEL R21, R21, -INF , P2 ;  /* 0xff80000015157808 */ /* 0x000fe40001000000 */
[----:B------:R-:W-:Y:S02]  /*5150*/  FSEL R3, R3, -INF , P5 ;  /* 0xff80000003037808 */ /* 0x000fe40002800000 */
[----:B------:R-:W-:Y:S02]  /*5160*/  FMNMX3 R6, R6, R19, R4, !PT ;  /* 0x0000001306067276 */ /* 0x000fe40007800004 */
[----:B------:R-:W-:-:S02]  /*5170*/  ISETP.GT.AND P2, PT, R212, 0x14, PT ;  /* 0x00000014d400780c */ /* 0x000fc40003f44270 */
[----:B------:R-:W-:Y:S02]  /*5180*/  ISETP.GT.AND P5, PT, R212, 0x15, PT ;  /* 0x00000015d400780c */ /* 0x000fe40003fa4270 */
[----:B------:R-:W-:Y:S02]  /*5190*/  FSEL R23, R23, -INF , P4 ;  /* 0xff80000017177808 */ /* 0x000fe40002000000 */
[----:B------:R-:W-:Y:S02]  /*51a0*/  FSEL R38, R38, -INF , P3 ;  /* 0xff80000026267808 */ /* 0x000fe40001800000 */
[----:B------:R-:W-:Y:S02]  /*51b0*/  FMNMX3 R6, R6, R21, R3, !PT ;  /* 0x0000001506067276 */ /* 0x000fe40007800003 */
[C---:B------:R-:W-:Y:S02]  /*51c0*/  ISETP.GT.AND P4, PT, R212.reuse, 0x16, PT ;  /* 0x00000016d400780c */ /* 0x040fe40003f84270 */
[----:B------:R-:W-:-:S02]  /*51d0*/  ISETP.GT.AND P3, PT, R212, 0x17, PT ;  /* 0x00000017d400780c */ /* 0x000fc40003f64270 */
[----:B------:R-:W-:Y:S02]  /*51e0*/  FSEL R25, R25, -INF , P2 ;  /* 0xff80000019197808 */ /* 0x000fe40001000000 */
        /* <DEDUP_REMOVED lines=17> */
[----:B------:R-:W-:Y:S02]  /*5300*/  ISETP.GT.AND P3, PT, R212, 0x1e, PT ;  /* 0x0000001ed400780c */ /* 0x000fe40003f64270 */
[----:B------:R-:W-:Y:S02]  /*5310*/  FSEL R33, R33, -INF , P2 ;  /* 0xff80000021217808 */ /* 0x000fe40001000000 */
[----:B------:R-:W-:Y:S02]  /*5320*/  FSEL R43, R43, -INF , P5 ;  /* 0xff8000002b2b7808 */ /* 0x000fe40002800000 */
[----:B------:R-:W-:Y:S02]  /*5330*/  FMNMX3 R6, R6, R31, R42, !PT ;  /* 0x0000001f06067276 */ /* 0x000fe4000780002a */
[----:B------:R-:W-:Y:S02]  /*5340*/  FSEL R35, R35, -INF , P3 ;  /* 0xff80000023237808 */ /* 0x000fe40001800000 */
[----:B------:R-:W-:-:S04]  /*5350*/  FMNMX3 R2, R6, R33, R43, !PT ;  /* 0x0000002106027276 */ /* 0x000fc8000780002b */
[----:B------:R-:W-:-:S05]  /*5360*/  FMNMX3 R2, R2, -INF , R35, !PT ;  /* 0xff80000002027876 */ /* 0x000fca0007800023 */
[--C-:B------:R-:W-:Y:S01]  /*5370*/  FADD R5, R5, -R2.reuse ;  /* 0x8000000205057221 */ /* 0x100fe20000000000 */
[--C-:B------:R-:W-:Y:S01]  /*5380*/  FADD R44, R44, -R2.reuse ;  /* 0x800000022c2c7221 */ /* 0x100fe20000000000 */
[--C-:B------:R-:W-:Y:S02]  /*5390*/  FADD R45, R45, -R2.reuse ;  /* 0x800000022d2d7221 */ /* 0x100fe40000000000 */
[----:B------:R-:W-:Y:S01]  /*53a0*/  FMUL R5, R5, 1.4426950216293334961 ;  /* 0x3fb8aa3b05057820 */ /* 0x000fe20000400000 */
[----:B------:R-:W-:Y:S01]  /*53b0*/  FMUL R44, R44, 1.4426950216293334961 ;  /* 0x3fb8aa3b2c2c7820 */ /* 0x000fe20000400000 */
[----:B------:R-:W-:Y:S01]  /*53c0*/  FMUL R45, R45, 1.4426950216293334961 ;  /* 0x3fb8aa3b2d2d7820 */ /* 0x000fe20000400000 */
[--C-:B------:R-:W-:Y:S01]  /*53d0*/  FADD R7, R7, -R2.reuse ;  /* 0x8000000207077221 */ /* 0x100fe20000000000 */
[----:B------:R-:W-:Y:S02]  /*53e0*/  FADD R8, R8, -R2 ;  /* 0x8000000208087221 */ /* 0x000fe40000000000 */
[----:B------:R-:W-:Y:S01]  /*53f0*/  MUFU.EX2 R5, R5 ;  /* 0x0000000500057308 */ /* 0x000fe20000000800 */
[----:B------:R-:W-:Y:S01]  /*5400*/  FMUL R7, R7, 1.4426950216293334961 ;  /* 0x3fb8aa3b07077820 */ /* 0x000fe20000400000 */
[----:B------:R-:W-:-:S06]  /*5410*/  FMUL R8, R8, 1.4426950216293334961 ;  /* 0x3fb8aa3b08087820 */ /* 0x000fcc0000400000 */
[----:B------:R-:W3:Y:S01]  /*5420*/  MUFU.EX2 R44, R44 ;  /* 0x0000002c002c7308 */ /* 0x000ee20000000800 */
[--C-:B------:R-:W-:Y:S01]  /*5430*/  FADD R9, R9, -R2.reuse ;  /* 0x8000000209097221 */ /* 0x100fe20000000000 */
[--C-:B------:R-:W-:Y:S01]  /*5440*/  FADD R4, R4, -R2.reuse ;  /* 0x8000000204047221 */ /* 0x100fe20000000000 */
[----:B------:R-:W-:-:S05]  /*5450*/  FADD R11, R11, -R2 ;  /* 0x800000020b0b7221 */ /* 0x000fca0000000000 */
[----:B------:R-:W4:Y:S01]  /*5460*/  MUFU.EX2 R45, R45 ;  /* 0x0000002d002d7308 */ /* 0x000f220000000800 */
[----:B------:R-:W-:Y:S01]  /*5470*/  FMUL R9, R9, 1.4426950216293334961 ;  /* 0x3fb8aa3b09097820 */ /* 0x000fe20000400000 */
[--C-:B------:R-:W-:Y:S01]  /*5480*/  FADD R10, R10, -R2.reuse ;  /* 0x800000020a0a7221 */ /* 0x100fe20000000000 */
[----:B------:R-:W-:Y:S01]  /*5490*/  FADD R18, R18, -R2 ;  /* 0x8000000212127221 */ /* 0x000fe20000000000 */
[----:B------:R-:W-:-:S04]  /*54a0*/  FMUL R4, R4, 1.4426950216293334961 ;  /* 0x3fb8aa3b04047820 */ /* 0x000fc80000400000 */
[----:B------:R-:W0:Y:S01]  /*54b0*/  MUFU.EX2 R6, R7 ;  /* 0x0000000700067308 */ /* 0x000e220000000800 */
[----:B------:R-:W-:Y:S01]  /*54c0*/  FADD R3, R3, -R2 ;  /* 0x8000000203037221 */ /* 0x000fe20000000000 */
[----:B------:R-:W-:Y:S01]  /*54d0*/  FMUL R11, R11, 1.4426950216293334961 ;  /* 0x3fb8aa3b0b0b7820 */ /* 0x000fe20000400000 */
[----:B------:R-:W-:Y:S01]  /*54e0*/  FMUL R10, R10, 1.4426950216293334961 ;  /* 0x3fb8aa3b0a0a7820 */ /* 0x000fe20000400000 */
[----:B------:R-:W-:-:S04]  /*54f0*/  FMUL R18, R18, 1.4426950216293334961 ;  /* 0x3fb8aa3b12127820 */ /* 0x000fc80000400000 */
[----:B------:R-:W0:Y:S01]  /*5500*/  MUFU.EX2 R8, R8 ;  /* 0x0000000800087308 */ /* 0x000e220000000800 */
[----:B------:R-:W-:Y:S01]  /*5510*/  FMUL R3, R3, 1.4426950216293334961 ;  /* 0x3fb8aa3b03037820 */ /* 0x000fe20000400000 */
[----:B------:R-:W-:-:S06]  /*5520*/  FADD R12, R12, -R2 ;  /* 0x800000020c0c7221 */ /* 0x000fcc0000000000 */
[----:B------:R-:W0:Y:S01]  /*5530*/  MUFU.EX2 R9, R9 ;  /* 0x0000000900097308 */ /* 0x000e220000000800 */
[----:B------:R-:W-:Y:S01]  /*5540*/  FMUL R12, R12, 1.4426950216293334961 ;  /* 0x3fb8aa3b0c0c7820 */ /* 0x000fe20000400000 */
[----:B------:R-:W-:-:S06]  /*5550*/  FADD R13, R13, -R2 ;  /* 0x800000020d0d7221 */ /* 0x000fcc0000000000 */
[----:B------:R3:W-:Y:S08]  /*5560*/  MUFU.EX2 R47, R4 ;  /* 0x00000004002f7308 */ /* 0x0007f00000000800 */
[----:B------:R-:W-:Y:S01]  /*5570*/  MUFU.EX2 R7, R11 ;  /* 0x0000000b00077308 */ /* 0x000fe20000000800 */
[----:B---3--:R-:W-:-:S07]  /*5580*/  FADD R4, R5, R44 ;  /* 0x0000002c05047221 */ /* 0x008fce0000000000 */
[----:B------:R-:W-:Y:S01]  /*5590*/  MUFU.EX2 R11, R18 ;  /* 0x00000012000b7308 */ /* 0x000fe20000000800 */
[----:B------:R-:W-:Y:S01]  /*55a0*/  FMUL R13, R13, 1.4426950216293334961 ;  /* 0x3fb8aa3b0d0d7820 */ /* 0x000fe20000400000 */
[----:B------:R-:W-:-:S06]  /*55b0*/  FADD R14, R14, -R2 ;  /* 0x800000020e0e7221 */ /* 0x000fcc0000000000 */
[----:B------:R-:W3:Y:S08]  /*55c0*/  MUFU.EX2 R10, R10 ;  /* 0x0000000a000a7308 */ /* 0x000ef00000000800 */
[----:B------:R4:W-:Y:S02]  /*55d0*/  MUFU.EX2 R18, R3 ;  /* 0x0000000300127308 */ /* 0x0009e40000000800 */
[----:B----4-:R-:W-:-:S06]  /*55e0*/  FADD R3, R45, R4 ;  /* 0x000000042d037221 */ /* 0x010fcc0000000000 */
[----:B------:R-:W4:Y:S01]  /*55f0*/  MUFU.EX2 R12, R12 ;  /* 0x0000000c000c7308 */ /* 0x000f220000000800 */
[----:B0-----:R-:W-:Y:S01]  /*5600*/  FADD R3, R6, R3 ;  /* 0x0000000306037221 */ /* 0x001fe20000000000 */
[----:B------:R-:W-:Y:S01]  /*5610*/  FMUL R14, R14, 1.4426950216293334961 ;  /* 0x3fb8aa3b0e0e7820 */ /* 0x000fe20000400000 */
[----:B------:R-:W-:Y:S02]  /*5620*/  FADD R15, R15, -R2 ;  /* 0x800000020f0f7221 */ /* 0x000fe40000000000 */
[----:B------:R-:W-:-:S03]  /*5630*/  FADD R4, R8, R3 ;  /* 0x0000000308047221 */ /* 0x000fc60000000000 */
[----:B------:R-:W0:Y:S01]  /*5640*/  MUFU.EX2 R13, R13 ;  /* 0x0000000d000d7308 */ /* 0x000e220000000800 */
[----:B------:R-:W-:Y:S01]  /*5650*/  FMUL R15, R15, 1.4426950216293334961 ;  /* 0x3fb8aa3b0f0f7820 */ /* 0x000fe20000400000 */
[----:B------:R-:W-:Y:S01]  /*5660*/  FADD R16, R16, -R2 ;  /* 0x8000000210107221 */ /* 0x000fe20000000000 */
[----:B------:R-:W-:Y:S01]  /*5670*/  FADD R3, R9, R4 ;  /* 0x0000000409037221 */ /* 0x000fe20000000000 */
[----:B------:R-:W-:Y:S02]  /*5680*/  FADD R17, R17, -R2 ;  /* 0x8000000211117221 */ /* 0x000fe40000000000 */
[----:B------:R-:W-:Y:S01]  /*5690*/  FMUL R16, R16, 1.4426950216293334961 ;  /* 0x3fb8aa3b10107820 */ /* 0x000fe20000400000 */
[----:B---3--:R-:W-:Y:S01]  /*56a0*/  FADD R4, R10, R3 ;  /* 0x000000030a047221 */ /* 0x008fe20000000000 */
[----:B------:R-:W3:Y:S01]  /*56b0*/  MUFU.EX2 R14, R14 ;  /* 0x0000000e000e7308 */ /* 0x000ee20000000800 */
[----:B------:R-:W-:Y:S02]  /*56c0*/  FMUL R17, R17, 1.4426950216293334961 ;  /* 0x3fb8aa3b11117820 */ /* 0x000fe40000400000 */
[----:B------:R-:W-:-:S05]  /*56d0*/  FADD R3, R7, R4 ;  /* 0x0000000407037221 */ /* 0x000fca0000000000 */
[----:B------:R-:W1:Y:S01]  /*56e0*/  MUFU.EX2 R15, R15 ;  /* 0x0000000f000f7308 */ /* 0x000e620000000800 */
[----:B----4-:R-:W-:Y:S01]  /*56f0*/  FADD R4, R12, R3 ;  /* 0x000000030c047221 */ /* 0x010fe20000000000 */
[----:B------:R-:W-:-:S06]  /*5700*/  FADD R19, R19, -R2 ;  /* 0x8000000213137221 */ /* 0x000fcc0000000000 */
[----:B------:R-:W4:Y:S01]  /*5710*/  MUFU.EX2 R16, R16 ;  /* 0x0000001000107308 */ /* 0x000f220000000800 */
[----:B0-----:R-:W-:Y:S01]  /*5720*/  FADD R3, R13, R4 ;  /* 0x000000040d037221 */ /* 0x001fe20000000000 */
[----:B------:R-:W-:-:S06]  /*5730*/  FMUL R19, R19, 1.4426950216293334961 ;  /* 0x3fb8aa3b13137820 */ /* 0x000fcc0000400000 */
[----:B------:R-:W0:Y:S01]  /*5740*/  MUFU.EX2 R17, R17 ;  /* 0x0000001100117308 */ /* 0x000e220000000800 */
[----:B---3--:R-:W-:Y:S01]  /*5750*/  FADD R4, R14, R3 ;  /* 0x000000030e047221 */ /* 0x008fe20000000000 */
[----:B------:R-:W-:-:S03]  /*5760*/  FADD R21, R21, -R2 ;  /* 0x8000000215157221 */ /* 0x000fc60000000000 */
[----:B-1----:R-:W-:-:S03]  /*5770*/  FADD R3, R15, R4 ;  /* 0x000000040f037221 */ /* 0x002fc60000000000 */
[----:B------:R-:W1:Y:S01]  /*5780*/  MUFU.EX2 R46, R19 ;  /* 0x00000013002e7308 */ /* 0x000e620000000800 */
[----:B------:R-:W-:Y:S01]  /*5790*/  FMUL R21, R21, 1.4426950216293334961 ;  /* 0x3fb8aa3b15157820 */ /* 0x000fe20000400000 */
[----:B----4-:R-:W-:Y:S01]  /*57a0*/  FADD R4, R16, R3 ;  /* 0x0000000310047221 */ /* 0x010fe20000000000 */
[--C-:B------:R-:W-:Y:S01]  /*57b0*/  FADD R23, R23, -R2.reuse ;  /* 0x8000000217177221 */ /* 0x100fe20000000000 */
[----:B------:R-:W-:-:S04]  /*57c0*/  FADD R38, R38, -R2 ;  /* 0x8000000226267221 */ /* 0x000fc80000000000 */
[----:B------:R-:W3:Y:S01]  /*57d0*/  MUFU.EX2 R48, R21 ;  /* 0x0000001500307308 */ /* 0x000ee20000000800 */
[----:B0-----:R-:W-:Y:S01]  /*57e0*/  FADD R4, R17, R4 ;  /* 0x0000000411047221 */ /* 0x001fe20000000000 */
[----:B------:R-:W-:Y:S01]  /*57f0*/  FMUL R23, R23, 1.4426950216293334961 ;  /* 0x3fb8aa3b17177820 */ /* 0x000fe20000400000 */
[----:B------:R-:W-:Y:S02]  /*5800*/  FMUL R38, R38, 1.4426950216293334961 ;  /* 0x3fb8aa3b26267820 */ /* 0x000fe40000400000 */
[----:B------:R-:W-:Y:S01]  /*5810*/  FADD R3, R11, R4 ;  /* 0x000000040b037221 */ /* 0x000fe20000000000 */
[--C-:B------:R-:W-:Y:S02]  /*5820*/  FADD R25, R25, -R2.reuse ;  /* 0x8000000219197221 */ /* 0x100fe40000000000 */
[----:B------:R-:W0:Y:S01]  /*5830*/  MUFU.EX2 R23, R23 ;  /* 0x0000001700177308 */ /* 0x000e220000000800 */
[----:B-1----:R-:W-:Y:S01]  /*5840*/  FADD R4, R46, R3 ;  /* 0x000000032e047221 */ /* 0x002fe20000000000 */
[----:B------:R-:W-:Y:S01]  /*5850*/  FMUL R25, R25, 1.4426950216293334961 ;  /* 0x3fb8aa3b19197820 */ /* 0x000fe20000400000 */
[----:B------:R-:W-:-:S02]  /*5860*/  FADD R39, R39, -R2 ;  /* 0x8000000227277221 */ /* 0x000fc40000000000 */
[----:B------:R-:W-:-:S03]  /*5870*/  FADD R3, R47, R4 ;  /* 0x000000042f037221 */ /* 0x000fc60000000000 */
[----:B------:R-:W1:Y:S01]  /*5880*/  MUFU.EX2 R38, R38 ;  /* 0x0000002600267308 */ /* 0x000e620000000800 */
[----:B------:R-:W-:Y:S01]  /*5890*/  FMUL R39, R39, 1.4426950216293334961 ;  /* 0x3fb8aa3b27277820 */ /* 0x000fe20000400000 */
[----:B---3--:R-:W-:Y:S01]  /*58a0*/  FADD R3, R48, R3 ;  /* 0x0000000330037221 */ /* 0x008fe20000000000 */
[--C-:B------:R-:W-:Y:S01]  /*58b0*/  FADD R27, R27, -R2.reuse ;  /* 0x800000021b1b7221 */ /* 0x100fe20000000000 */
[--C-:B------:R-:W-:Y:S01]  /*58c0*/  FADD R42, R42, -R2.reuse ;  /* 0x800000022a2a7221 */ /* 0x100fe20000000000 */
[--C-:B------:R-:W-:Y:S01]  /*58d0*/  FADD R40, R40, -R2.reuse ;  /* 0x8000000228287221 */ /* 0x100fe20000000000 */
[----:B------:R-:W-:Y:S02]  /*58e0*/  FADD R4, R18, R3 ;  /* 0x0000000312047221 */ /* 0x000fe40000000000 */
[----:B------:R-:W3:Y:S01]  /*58f0*/  MUFU.EX2 R25, R25 ;  /* 0x0000001900197308 */ /* 0x000ee20000000800 */
[----:B------:R-:W-:Y:S01]  /*5900*/  FMUL R27, R27, 1.4426950216293334961 ;  /* 0x3fb8aa3b1b1b7820 */ /* 0x000fe20000400000 */
[----:B------:R-:W-:Y:S01]  /*5910*/  FMUL R42, R42, 1.4426950216293334961 ;  /* 0x3fb8aa3b2a2a7820 */ /* 0x000fe20000400000 */
[----:B------:R-:W-:Y:S01]  /*5920*/  FMUL R40, R40, 1.4426950216293334961 ;  /* 0x3fb8aa3b28287820 */ /* 0x000fe20000400000 */
[----:B------:R-:W-:Y:S01]  /*5930*/  FADD R29, R29, -R2 ;  /* 0x800000021d1d7221 */ /* 0x000fe20000000000 */
[----:B0-----:R-:W-:-:S03]  /*5940*/  FADD R3, R23, R4 ;  /* 0x0000000417037221 */ /* 0x001fc60000000000 */
[----:B------:R-:W0:Y:S01]  /*5950*/  MUFU.EX2 R39, R39 ;  /* 0x0000002700277308 */ /* 0x000e220000000800 */
[--C-:B------:R-:W-:Y:S01]  /*5960*/  FADD R35, R35, -R2.reuse ;  /* 0x8000000223237221 */ /* 0x100fe20000000000 */
[--C-:B------:R-:W-:Y:S01]  /*5970*/  FADD R41, R41, -R2.reuse ;  /* 0x8000000229297221 */ /* 0x100fe20000000000 */
[--C-:B------:R-:W-:Y:S01]  /*5980*/  FADD R31, R31, -R2.reuse ;  /* 0x800000021f1f7221 */ /* 0x100fe20000000000 */
[--C-:B------:R-:W-:Y:S01]  /*5990*/  FADD R33, R33, -R2.reuse ;  /* 0x8000000221217221 */ /* 0x100fe20000000000 */
[----:B------:R-:W-:Y:S01]  /*59a0*/  FADD R43, R43, -R2 ;  /* 0x800000022b2b7221 */ /* 0x000fe20000000000 */
[----:B------:R-:W-:Y:S02]  /*59b0*/  FMUL R29, R29, 1.4426950216293334961 ;  /* 0x3fb8aa3b1d1d7820 */ /* 0x000fe40000400000 */
[----:B------:R-:W4:Y:S01]  /*59c0*/  MUFU.EX2 R50, R27 ;  /* 0x0000001b00327308 */ /* 0x000f220000000800 */
[----:B------:R-:W-:Y:S01]  /*59d0*/  FMUL R41, R41, 1.4426950216293334961 ;  /* 0x3fb8aa3b29297820 */ /* 0x000fe20000400000 */
[----:B------:R-:W-:Y:S01]  /*59e0*/  FMUL R31, R31, 1.4426950216293334961 ;  /* 0x3fb8aa3b1f1f7820 */ /* 0x000fe20000400000 */
[----:B------:R-:W-:Y:S01]  /*59f0*/  FMUL R33, R33, 1.4426950216293334961 ;  /* 0x3fb8aa3b21217820 */ /* 0x000fe20000400000 */
[----:B------:R-:W-:-:S04]  /*5a00*/  FMUL R43, R43, 1.4426950216293334961 ;  /* 0x3fb8aa3b2b2b7820 */ /* 0x000fc80000400000 */
[----:B------:R1:W-:Y:S01]  /*5a10*/  MUFU.EX2 R134, R42 ;  /* 0x0000002a00867308 */ /* 0x0003e20000000800 */
[----:B------:R-:W-:Y:S01]  /*5a20*/  F2FP.BF16.F32.PACK_AB R4, R44, R5 ;  /* 0x000000052c04723e */ /* 0x000fe200000010ff */
[----:B-1----:R-:W-:Y:S01]  /*5a30*/  FADD R42, R38, R3 ;  /* 0x00000003262a7221 */ /* 0x002fe20000000000 */
[----:B------:R-:W-:-:S05]  /*5a40*/  FMUL R3, R35, 1.4426950216293334961 ;  /* 0x3fb8aa3b23037820 */ /* 0x000fca0000400000 */
[----:B------:R-:W1:Y:S01]  /*5a50*/  MUFU.EX2 R40, R40 ;  /* 0x0000002800287308 */ /* 0x000e620000000800 */
[----:B------:R-:W-:Y:S01]  /*5a60*/  F2FP.BF16.F32.PACK_AB R5, R6, R45 ;  /* 0x0000002d0605723e */ /* 0x000fe200000010ff */
[----:B---3--:R-:W-:Y:S01]  /*5a70*/  FADD R42, R25, R42 ;  /* 0x0000002a192a7221 */ /* 0x008fe20000000000 */
[----:B------:R-:W-:-:S05]  /*5a80*/  F2FP.BF16.F32.PACK_AB R6, R9, R8 ;  /* 0x000000080906723e */ /* 0x000fca00000010ff */
[----:B------:R-:W3:Y:S01]  /*5a90*/  MUFU.EX2 R29, R29 ;  /* 0x0000001d001d7308 */ /* 0x000ee20000000800 */
[----:B------:R-:W-:Y:S01]  /*5aa0*/  F2FP.BF16.F32.PACK_AB R8, R13, R12 ;  /* 0x0000000c0d08723e */ /* 0x000fe200000010ff */
[----:B0-----:R-:W-:-:S06]  /*5ab0*/  FADD R13, R39, R42 ;  /* 0x0000002a270d7221 */ /* 0x001fcc0000000000 */
[----:B------:R-:W-:Y:S01]  /*5ac0*/  MUFU.EX2 R52, R41 ;  /* 0x0000002900347308 */ /* 0x000fe20000000800 */
[----:B------:R-:W-:-:S07]  /*5ad0*/  UIADD3 UR14, UPT, UPT, UR7, 0x140, URZ ;  /* 0x00000140070e7890 */ /* 0x000fce000fffe0ff */
[----:B------:R-:W0:Y:S01]  /*5ae0*/  MUFU.EX2 R137, R31 ;  /* 0x0000001f00897308 */ /* 0x000e220000000800 */
[----:B------:R-:W-:-:S07]  /*5af0*/  F2FP.BF16.F32.PACK_AB R9, R15, R14 ;  /* 0x0000000e0f09723e */ /* 0x000fce00000010ff */
[----:B------:R-:W0:Y:S08]  /*5b00*/  MUFU.EX2 R133, R33 ;  /* 0x0000002100857308 */ /* 0x000e300000000800 */
[----:B------:R-:W-:Y:S08]  /*5b10*/  MUFU.EX2 R132, R43 ;  /* 0x0000002b00847308 */ /* 0x000ff00000000800 */
[----:B------:R-:W0:Y:S01]  /*5b20*/  MUFU.EX2 R3, R3 ;  /* 0x0000000300037308 */ /* 0x000e220000000800 */
[----:B----4-:R-:W-:Y:S01]  /*5b30*/  FADD R15, R50, R13 ;  /* 0x0000000d320f7221 */ /* 0x010fe20000000000 */
[----:B------:R-:W-:Y:S01]  /*5b40*/  LOP3.LUT R135, R147, 0xff, RZ, 0xc0, !PT ;  /* 0x000000ff93877812 */ /* 0x000fe200078ec0ff */
[----:B------:R-:W-:Y:S01]  /*5b50*/  UIADD3 UR9, UPT, UPT, UR9, UR14, URZ ;  /* 0x0000000e09097290 */ /* 0x000fe2000fffe0ff */
[----:B------:R-:W-:-:S02]  /*5b60*/  F2FP.BF16.F32.PACK_AB R7, R7, R10 ;  /* 0x0000000a0707723e */ /* 0x000fc400000010ff */
[----:B------:R-:W-:Y:S01]  /*5b70*/  F2FP.BF16.F32.PACK_AB R10, R17, R16 ;  /* 0x00000010110a723e */ /* 0x000fe200000010ff */
[----:B-1----:R-:W-:Y:S01]  /*5b80*/  FADD R16, R40, R15 ;  /* 0x0000000f28107221 */ /* 0x002fe20000000000 */
[----:B------:R-:W-:Y:S01]  /*5b90*/  SHF.R.U32.HI R54, RZ, 0x2, R37 ;  /* 0x00000002ff367819 */ /* 0x000fe20000011625 */
[----:B------:R-:W-:Y:S01]  /*5ba0*/  ULEA UR10, UR10, UR9, 0x2 ;  /* 0x000000090a0a7291 */ /* 0x000fe2000f8e10ff */
[----:B------:R-:W-:Y:S01]  /*5bb0*/  SHF.L.U32 R135, R135, 0x1, RZ ;  /* 0x0000000187877819 */ /* 0x000fe200000006ff */
[----:B---3--:R-:W-:Y:S01]  /*5bc0*/  FADD R21, R29, R16 ;  /* 0x000000101d157221 */ /* 0x008fe20000000000 */
[----:B------:R-:W-:Y:S02]  /*5bd0*/  F2FP.BF16.F32.PACK_AB R13, R23, R18 ;  /* 0x00000012170d723e */ /* 0x000fe400000010ff */
[----:B------:R-:W-:Y:S02]  /*5be0*/  LOP3.LUT R135, R135, R54, RZ, 0x3c, !PT ;  /* 0x0000003687877212 */ /* 0x000fe400078e3cff */
[----:B------:R-:W-:-:S02]  /*5bf0*/  F2FP.BF16.F32.PACK_AB R11, R46, R11 ;  /* 0x0000000b2e0b723e */ /* 0x000fc400000010ff */
[----:B------:R-:W-:Y:S02]  /*5c00*/  F2FP.BF16.F32.PACK_AB R12, R48, R47 ;  /* 0x0000002f300c723e */ /* 0x000fe400000010ff */
[----:B------:R-:W-:Y:S02]  /*5c10*/  F2FP.BF16.F32.PACK_AB R14, R25, R38 ;  /* 0x00000026190e723e */ /* 0x000fe400000010ff */
[----:B------:R-:W-:Y:S02]  /*5c20*/  F2FP.BF16.F32.PACK_AB R15, R50, R39 ;  /* 0x00000027320f723e */ /* 0x000fe400000010ff */
[----:B------:R-:W-:Y:S02]  /*5c30*/  F2FP.BF16.F32.PACK_AB R16, R29, R40 ;  /* 0x000000281d10723e */ /* 0x000fe400000010ff */
[----:B0-----:R-:W-:Y:S02]  /*5c40*/  F2FP.BF16.F32.PACK_AB R17, R137, R52 ;  /* 0x000000348911723e */ /* 0x001fe400000010ff */
[----:B------:R-:W-:-:S02]  /*5c50*/  F2FP.BF16.F32.PACK_AB R18, R133, R134 ;  /* 0x000000868512723e */ /* 0x000fc400000010ff */
[----:B------:R-:W-:Y:S01]  /*5c60*/  F2FP.BF16.F32.PACK_AB R19, R3, R132 ;  /* 0x000000840313723e */ /* 0x000fe200000010ff */
[----:B--2---:R-:W-:Y:S06]  /*5c70*/  @!P0 BRA `(.L_x_9) ;  /* 0x0000000000048947 */ /* 0x004fec0003800000 */
[----:B------:R0:W-:Y:S02]  /*5c80*/  STTM.x16 tmem[UR10], R4 ;  /* 0x00000004000079ed */ /* 0x0001e4000824000a */
.L_x_9:
[----:B-----5:R1:W-:Y:S01]  /*5c90*/  STS.U16 [R135+UR5+0x10000], R0 ;  /* 0x0100000087007988 */ /* 0x0203e20008000405 */
[----:B0-----:R-:W-:Y:S01]  /*5ca0*/  FADD R4, -R2, -INF ;  /* 0xff80000002047421 */ /* 0x001fe20000000100 */
[----:B------:R-:W-:Y:S02]  /*5cb0*/  FADD R218, R52, R21 ;  /* 0x0000001534da7221 */ /* 0x000fe40000000000 */
[----:B------:R-:W-:Y:S02]  /*5cc0*/  STS.U16 [R135+UR5+0x10200], R20 ;  /* 0x0102001487007988 */ /* 0x000fe40008000405 */
[----:B------:R-:W-:Y:S02]  /*5cd0*/  FADD R137, R137, R218 ;  /* 0x000000da89897221 */ /* 0x000fe40000000000 */
[----:B------:R-:W-:Y:S01]  /*5ce0*/  STS.U16 [R135+UR5+0x10400], R22 ;  /* 0x0104001687007988 */ /* 0x000fe20008000405 */
[----:B-1----:R-:W-:-:S03]  /*5cf0*/  FMUL R0, R4, 1.4426950216293334961 ;  /* 0x3fb8aa3b04007820 */ /* 0x002fc60000400000 */
[----:B------:R-:W-:Y:S04]  /*5d00*/  STS.U16 [R135+UR5+0x10600], R24 ;  /* 0x0106001887007988 */ /* 0x000fe80008000405 */
[----:B------:R-:W-:Y:S01]  /*5d10*/  STS.U16 [R135+UR5+0x10800], R26 ;  /* 0x0108001a87007988 */ /* 0x000fe20008000405 */
[----:B------:R-:W0:Y:S03]  /*5d20*/  MUFU.EX2 R0, R0 ;  /* 0x0000000000007308 */ /* 0x000e260000000800 */
[----:B------:R-:W-:Y:S04]  /*5d30*/  STS.U16 [R135+UR5+0x10a00], R28 ;  /* 0x010a001c87007988 */ /* 0x000fe80008000405 */
[----:B------:R-:W-:Y:S04]  /*5d40*/  STS.U16 [R135+UR5+0x10c00], R30 ;  /* 0x010c001e87007988 */ /* 0x000fe80008000405 */
[----:B------:R-:W-:Y:S04]  /*5d50*/  STS.U16 [R135+UR5+0x10e00], R32 ;  /* 0x010e002087007988 */ /* 0x000fe80008000405 */
[----:B------:R-:W-:Y:S04]  /*5d60*/  STS.U16 [R135+UR5+0x11000], R34 ;  /* 0x0110002287007988 */ /* 0x000fe80008000405 */
[----:B------:R1:W-:Y:S04]  /*5d70*/  STS.U16 [R135+UR5+0x11200], R36 ;  /* 0x0112002487007988 */ /* 0x0003e80008000405 */
[----:B------:R2:W-:Y:S04]  /*5d80*/  STS.U16 [R135+UR5+0x11400], R138 ;  /* 0x0114008a87007988 */ /* 0x0005e80008000405 */
[----:B------:R2:W-:Y:S04]  /*5d90*/  STS.U16 [R135+UR5+0x11600], R140 ;  /* 0x0116008c87007988 */ /* 0x0005e80008000405 */
[----:B------:R2:W-:Y:S04]  /*5da0*/  STS.U16 [R135+UR5+0x11800], R142 ;  /* 0x0118008e87007988 */ /* 0x0005e80008000405 */
[----:B------:R2:W-:Y:S04]  /*5db0*/  STS.U16 [R135+UR5+0x11a00], R144 ;  /* 0x011a009087007988 */ /* 0x0005e80008000405 */
[----:B------:R2:W-:Y:S04]  /*5dc0*/  STS.U16 [R135+UR5+0x11c00], R146 ;  /* 0x011c009287007988 */ /* 0x0005e80008000405 */
[----:B------:R2:W-:Y:S01]  /*5dd0*/  STS.U16 [R135+UR5+0x11e00], R216 ;  /* 0x011e00d887007988 */ /* 0x0005e20008000405 */
[----:B------:R-:W3:Y:S02]  /*5de0*/  FENCE.VIEW.ASYNC.T ;  /* 0x00000000000073c6 */ /* 0x000ee40000000200 */
[----:B---3--:R-:W-:Y:S06]  /*5df0*/  BAR.SYNC.DEFER_BLOCKING 0x0 ;  /* 0x0000000000007b1d */ /* 0x008fec0000010000 */
[----:B-1----:R-:W1:Y:S01]  /*5e00*/  LDTM.x128 R4, tmem[UR12] ;  /* 0x0000000c000479ee */ /* 0x002e6200083c0000 */
[----:B------:R-:W-:Y:S01]  /*5e10*/  NOP ;  /* 0x0000000000007918 */ /* 0x000fe20000000000 */
[----:B0-2---:R-:W-:Y:S05]  /*5e20*/  @!P0 BRA `(.L_x_10) ;  /* 0x0000000800048947 */ /* 0x005fea0003800000 */
[C---:B-1----:R-:W-:Y:S01]  /*5e30*/  FMUL R4, R0.reuse, R4 ;  /* 0x0000000400047220 */ /* 0x042fe20000400000 */
[C---:B------:R-:W-:Y:S01]  /*5e40*/  FMUL R5, R0.reuse, R5 ;  /* 0x0000000500057220 */ /* 0x040fe20000400000 */
        /* <DEDUP_REMOVED lines=125> */
[----:B------:R-:W-:-:S04]  /*6620*/  FMUL R131, R0, R131 ;  /* 0x0000008300837220 */ /* 0x000fc80000400000 */
[----:B------:R0:W-:Y:S03]  /*6630*/  STTM.x128 tmem[UR12], R4 ;  /* 0x00000004000079ed */ /* 0x0001e600083c000c */
.L_x_10:
[----:B-1----:R-:W1:Y:S02]  /*6640*/  FENCE.VIEW.ASYNC.T ;  /* 0x00000000000073c6 */ /* 0x002e640000000200 */
[----:B-1----:R-:W-:Y:S01]  /*6650*/  BAR.SYNC.DEFER_BLOCKING 0x0 ;  /* 0x0000000000007b1d */ /* 0x002fe20000010000 */
[----:B------:R-:W-:Y:S01]  /*6660*/  FADD R134, R134, R137 ;  /* 0x0000008986867221 */ /* 0x000fe20000000000 */
[----:B------:R-:W-:-:S03]  /*6670*/  UIADD3 UR71, UPT, UPT, UR5, 0x16000, URZ ;  /* 0x0001600005477890 */ /* 0x000fc6000fffe0ff */
[----:B------:R-:W-:-:S04]  /*6680*/  FADD R133, R133, R134 ;  /* 0x0000008685857221 */ /* 0x000fc80000000000 */
[----:B------:R-:W-:-:S04]  /*6690*/  FADD R132, R132, R133 ;  /* 0x0000008584847221 */ /* 0x000fc80000000000 */
[----:B------:R-:W-:-:S04]  /*66a0*/  FADD R3, R3, R132 ;  /* 0x0000008403037221 */ /* 0x000fc80000000000 */
[----:B------:R-:W-:Y:S01]  /*66b0*/  FADD R3, R0, R3 ;  /* 0x0000000300037221 */ /* 0x000fe20000000000 */
[----:B------:R-:W-:-:S04]  /*66c0*/  FSEL R0, R2, -INF , P0 ;  /* 0xff80000002007808 */ /* 0x000fc80000000000 */
[----:B------:R-:W-:Y:S01]  /*66d0*/  FSEL R146, R3, 1, P0 ;  /* 0x3f80000003927808 */ /* 0x000fe20000000000 */
[----:B------:R1:W-:Y:S06]  /*66e0*/  MEMBAR.ALL.CTA ;  /* 0x0000000000007992 */ /* 0x0003ec0000008000 */
[----:B-1----:R-:W1:Y:S02]  /*66f0*/  FENCE.VIEW.ASYNC.S ;  /* 0x00000000000073c6 */ /* 0x002e640000000000 */
[----:B-1----:R-:W-:Y:S06]  /*6700*/  BAR.SYNC.DEFER_BLOCKING 0x0 ;  /* 0x0000000000007b1d */ /* 0x002fec0000010000 */
[----:B------:R-:W-:Y:S05]  /*6710*/  @!P1 BRA `(.L_x_11) ;  /* 0x00000000008c9947 */ /* 0x000fea0003800000 */
[----:B------:R-:W-:Y:S01]  /*6720*/  UIADD3 UR9, UPT, UPT, UR5, 0x10000, URZ ;  /* 0x0001000005097890 */ /* 0x000fe2000fffe0ff */
[----:B------:R-:W-:Y:S01]  /*6730*/  BSSY.RECONVERGENT B0, `(.L_x_12) ;  /* 0x0000020000007945 */ /* 0x000fe20003800200 */
[----:B------:R-:W-:Y:S01]  /*6740*/  UMOV UR20, 0xfffffffe ;  /* 0xfffffffe00147882 */ /* 0x000fe20000000000 */
[----:B------:R-:W-:Y:S01]  /*6750*/  UMOV UR21, 0x7fffbfdf ;  /* 0x7fffbfdf00157882 */ /* 0x000fe20000000000 */
[----:B------:R-:W-:Y:S01]  /*6760*/  USHF.R.U32.HI UR9, URZ, 0x4, UR9 ;  /* 0x00000004ff097899 */ /* 0x000fe20008011609 */
[----:B------:R-:W-:Y:S01]  /*6770*/  UMOV UR19, URZ ;  /* 0x000000ff00137c82 */ /* 0x000fe20008000000 */
[----:B------:R-:W-:Y:S02]  /*6780*/  ELECT P0, URZ, PT ;  /* 0x0000000000ff782f */ /* 0x000fe40003800000 */
[----:B------:R-:W-:Y:S02]  /*6790*/  USGXT.U32 UR18, UR9, 0xe ;  /* 0x0000000e0912789a */ /* 0x000fe40008000000 */
[----:B------:R-:W-:-:S02]  /*67a0*/  UIADD3 UR9, UPT, UPT, UR7, 0x148, URZ ;  /* 0x0000014807097890 */ /* 0x000fc4000fffe0ff */
[----:B------:R-:W-:Y:S02]  /*67b0*/  UIADD3.64 UR20, UPT, UPT, UR18, -UR20, URZ ;  /* 0x8000001412147297 */ /* 0x000fe4000fffe0ff */
[----:B------:R-:W-:Y:S02]  /*67c0*/  UIADD3 UR22, UPT, UPT, UR7, 0x80, URZ ;  /* 0x0000008007167890 */ /* 0x000fe4000fffe0ff */
[----:B------:R-:W-:Y:S02]  /*67d0*/  UIADD3 UR23, UPT, UPT, UR7, 0x150, URZ ;  /* 0x0000015007177890 */ /* 0x000fe4000fffe0ff */
[----:B------:R-:W-:Y:S02]  /*67e0*/  UIADD3 UR25, UPT, UPT, UR7, 0x80, URZ ;  /* 0x0000008007197890 */ /* 0x000fe4000fffe0ff */
[----:B------:R-:W-:Y:S01]  /*67f0*/  UIADD3 UR24, UPT, UPT, UR7, 0x158, URZ ;  /* 0x0000015807187890 */ /* 0x000fe2000fffe0ff */
[----:B------:R-:W-:Y:S01]  /*6800*/  UMOV UR26, 0x0 ;  /* 0x00000000001a7882 */ /* 0x000fe20000000000 */
[----:B------:R-:W-:Y:S01]  /*6810*/  UMOV UR27, 0x8200490 ;  /* 0x08200490001b7882 */ /* 0x000fe20000000000 */
[----:B------:R-:W-:Y:S01]  /*6820*/  UMOV UR19, 0x80004020 ;  /* 0x8000402000137882 */ /* 0x000fe20000000000 */
[----:B------:R-:W-:Y:S01]  /*6830*/  UMOV UR28, 0x0 ;  /* 0x00000000001c7882 */ /* 0x000fe20000000000 */
[----:B------:R-:W-:Y:S01]  /*6840*/  UMOV UR29, 0x8200490 ;  /* 0x08200490001d7882 */ /* 0x000fe20000000000 */
[----:B------:R-:W-:Y:S01]  /*6850*/  UMOV UR30, 0x0 ;  /* 0x00000000001e7882 */ /* 0x000fe20000000000 */
[----:B------:R-:W-:Y:S01]  /*6860*/  UMOV UR31, 0x8200490 ;  /* 0x08200490001f7882 */ /* 0x000fe20000000000 */
[----:B------:R1:W-:Y:S01]  /*6870*/  UTCHMMA tmem[UR14], gdesc[UR18], tmem[UR7], tmem[UR26], idesc[UR27], UPT ;  /* 0x00ff1a120e0079ea */ /* 0x0003e2000b800007 */
[----:B------:R-:W-:Y:S01]  /*6880*/  UMOV UR32, 0x0 ;  /* 0x0000000000207882 */ /* 0x000fe20000000000 */
[----:B------:R-:W-:Y:S01]  /*6890*/  UMOV UR33, 0x8200490 ;  /* 0x0820049000217882 */ /* 0x000fe20000000000 */
[----:B------:R1:W-:Y:S01]  /*68a0*/  UTCHMMA tmem[UR9], gdesc[UR20], tmem[UR7], tmem[UR28], idesc[UR29], UPT ;  /* 0x00ff1c14090079ea */ /* 0x0003e2000b800007 */
[----:B------:R1:W-:Y:S01]  /*68b0*/  UTCHMMA tmem[UR23], gdesc[UR18], tmem[UR22], tmem[UR30], idesc[UR31], UPT ;  /* 0x00ff1e12170079ea */ /* 0x0003e2000b800016 */
[----:B------:R1:W-:Y:S01]  /*68c0*/  UTCHMMA tmem[UR24], gdesc[UR20], tmem[UR25], tmem[UR32], idesc[UR33], UPT ;  /* 0x00ff2014180079ea */ /* 0x0003e2000b800019 */
[----:B------:R-:W-:Y:S05]  /*68d0*/  @!P0 BRA `(.L_x_13) ;  /* 0x0000000000148947 */ /* 0x000fea0003800000 */
[----:B-1----:R-:W-:Y:S01]  /*68e0*/  UMOV UR18, UR71 ;  /* 0x0000004700127c82 */ /* 0x002fe20008000000 */
[----:B------:R-:W-:Y:S02]  /*68f0*/  UMOV UR19, URZ ;  /* 0x000000ff00137c82 */ /* 0x000fe40008000000 */
[----:B------:R-:W-:Y:S02]  /*6900*/  UMOV UR9, UR18 ;  /* 0x0000001200097c82 */ /* 0x000fe40008000000 */
[----:B------:R2:W-:Y:S01]  /*6910*/  UTCBAR [UR9], URZ ;  /* 0x000000ff090073e9 */ /* 0x0005e200080000ff */
[----:B------:R-:W-:Y:S02]  /*6920*/  NOP ;  /* 0x0000000000007918 */ /* 0x000fe40000000000 */
.L_x_13:
[----:B-12---:R-:W-:Y:S05]  /*6930*/  BSYNC.RECONVERGENT B0 ;  /* 0x0000000000007941 */ /* 0x006fea0003800200 */
.L_x_12:
[----:B------:R-:W-:Y:S05]  /*6940*/  BRA `(.L_x_14) ;  /* 0x0000000000087947 */ /* 0x000fea0003800000 */
.L_x_11:
[----:B------:R-:W-:-:S09]  /*6950*/  UISETP.GE.AND UP2, UPT, UR11, URZ, UPT ;  /* 0x000000ff0b00728c */ /* 0x000fd2000bf46270 */
[----:B------:R-:W-:Y:S05]  /*6960*/  BRA.U !UP2, `(.L_x_15) ;  /* 0x000000350a007547 */ /* 0x000fea000b800000 */
.L_x_14:
[----:B------:R-:W-:Y:S01]  /*6970*/  USHF.R.U32.HI UR76, URZ, 0x4, UR15 ;  /* 0x00000004ff4c7899 */ /* 0x000fe2000801160f */
[----:B0-----:R-:W-:Y:S01]  /*6980*/  HFMA2 R36, -RZ, RZ, 0, 0 ;  /* 0x00000000ff247431 */ /* 0x001fe200000001ff */
[----:B------:R-:W-:Y:S01]  /*6990*/  UIADD3 UR18, UPT, UPT, UR5, 0x14000, URZ ;  /* 0x0001400005127890 */ /* 0x000fe2000fffe0ff */
[----:B------:R-:W-:Y:S01]  /*69a0*/  HFMA2 R132, -RZ, RZ, 0, 0 ;  /* 0x00000000ff847431 */ /* 0x000fe200000001ff */
[----:B------:R-:W-:Y:S01]  /*69b0*/  USHF.R.U32.HI UR73, URZ, 0x4, UR5 ;  /* 0x00000004ff497899 */ /* 0x000fe20008011605 */
[----:B------:R-:W-:Y:S01]  /*69c0*/  MOV R3, RZ ;  /* 0x000000ff00037202 */ /* 0x000fe20000000f00 */
[----:B------:R-:W-:Y:S01]  /*69d0*/  USGXT.U32 UR76, UR76, 0xe ;  /* 0x0000000e4c4c789a */ /* 0x000fe20008000000 */
[----:B------:R-:W-:Y:S01]  /*69e0*/  MOV R142, RZ ;  /* 0x000000ff008e7202 */ /* 0x000fe20000000f00 */
[----:B------:R-:W-:Y:S01]  /*69f0*/  USHF.R.U32.HI UR18, URZ, 0x4, UR18 ;  /* 0x00000004ff127899 */ /* 0x000fe20008011612 */
[----:B------:R-:W0:Y:S01]  /*6a00*/  LDCU UR72, c[0x0][0x3d4] ;  /* 0x00007a80ff4877ac */ /* 0x000e220008000800 */
[----:B------:R-:W-:-:S02]  /*6a10*/  USGXT.U32 UR73, UR73, 0xe ;  /* 0x0000000e4949789a */ /* 0x000fc40008000000 */
[----:B------:R-:W-:Y:S02]  /*6a20*/  USGXT.U32 UR56, UR18, 0xe ;  /* 0x0000000e1238789a */ /* 0x000fe40008000000 */
[----:B------:R-:W-:Y:S02]  /*6a30*/  UIADD3 UR20, UP3, UPT, UR76, 0x2, URZ ;  /* 0x000000024c147890 */ /* 0x000fe4000ff7e0ff */
[----:B------:R-:W-:Y:S02]  /*6a40*/  USHF.L.U32 UR15, UR8, 0x5, URZ ;  /* 0x00000005080f7899 */ /* 0x000fe400080006ff */
[----:B------:R-:W-:Y:S01]  /*6a50*/  UIADD3 UR18, UP4, UPT, UR73, 0x4000080, URZ ;  /* 0x0400008049127890 */ /* 0x000fe2000ff9e0ff */
[----:B------:R-:W-:Y:S01]  /*6a60*/  UMOV UR8, URZ ;  /* 0x000000ff00087c82 */ /* 0x000fe20008000000 */
[----:B------:R-:W-:Y:S01]  /*6a70*/  UMOV UR9, URZ ;  /* 0x000000ff00097c82 */ /* 0x000fe20008000000 */
[----:B------:R-:W-:Y:S01]  /*6a80*/  UIADD3.X UR21, UPT, UPT, UR8, 0x40004040, URZ, UP3, !UPT ;  /* 0x4000404008157890 */ /* 0x000fe20009ffe4ff */
[----:B------:R-:W-:Y:S01]  /*6a90*/  MOV R134, UR15 ;  /* 0x0000000f00867c02 */ /* 0x000fe20008000f00 */
[----:B------:R-:W-:-:S02]  /*6aa0*/  UIADD3.X UR19, UPT, UPT, UR9, 0x40004040, URZ, UP4, !UPT ;  /* 0x4000404009137890 */ /* 0x000fc4000a7fe4ff */
[----:B------:R-:W-:Y:S02]  /*6ab0*/  UIADD3 UR22, UP6, UPT, UR18, 0x80, URZ ;  /* 0x0000008012167890 */ /* 0x000fe4000ffde0ff */
[----:B------:R-:W-:Y:S02]  /*6ac0*/  UIADD3 UR24, UP3, UPT, UR18, 0x100, URZ ;  /* 0x0000010012187890 */ /* 0x000fe4000ff7e0ff */
[----:B------:R-:W-:Y:S02]  /*6ad0*/  UIADD3.X UR23, UPT, UPT, UR19, URZ, URZ, UP6, !UPT ;  /* 0x000000ff13177290 */ /* 0x000fe4000b7fe4ff */
[----:B------:R-:W-:Y:S02]  /*6ae0*/  UIADD3.X UR25, UPT, UPT, UR19, URZ, URZ, UP3, !UPT ;  /* 0x000000ff13197290 */ /* 0x000fe40009ffe4ff */
[----:B------:R-:W-:Y:S02]  /*6af0*/  UIADD3 UR26, UP4, UPT, UR18, 0x180, URZ ;  /* 0x00000180121a7890 */ /* 0x000fe4000ff9e0ff */
[----:B------:R-:W-:-:S02]  /*6b00*/  UIADD3 UR28, UP5, UPT, UR18, 0x200, URZ ;  /* 0x00000200121c7890 */ /* 0x000fc4000ffbe0ff */
[----:B------:R-:W-:Y:S02]  /*6b10*/  UIADD3 UR30, UP6, UPT, UR18, 0x280, URZ ;  /* 0x00000280121e7890 */ /* 0x000fe4000ffde0ff */
[----:B------:R-:W-:Y:S02]  /*6b20*/  UIADD3 UR32, UP3, UPT, UR18, 0x300, URZ ;  /* 0x0000030012207890 */ /* 0x000fe4000ff7e0ff */
[----:B------:R-:W-:Y:S02]  /*6b30*/  UIADD3.X UR27, UPT, UPT, UR19, URZ, URZ, UP4, !UPT ;  /* 0x000000ff131b7290 */ /* 0x000fe4000a7fe4ff */
[----:B------:R-:W-:Y:S02]  /*6b40*/  UIADD3.X UR29, UPT, UPT, UR19, URZ, URZ, UP5, !UPT ;  /* 0x000000ff131d7290 */ /* 0x000fe4000affe4ff */
[----:B------:R-:W-:Y:S02]  /*6b50*/  UIADD3.X UR31, UPT, UPT, UR19, URZ, URZ, UP6, !UPT ;  /* 0x000000ff131f7290 */ /* 0x000fe4000b7fe4ff */
[----:B------:R-:W-:-:S02]  /*6b60*/  UIADD3.X UR33, UPT, UPT, UR19, URZ, URZ, UP3, !UPT ;  /* 0x000000ff13217290 */ /* 0x000fc40009ffe4ff */
[----:B0-----:R-:W-:Y:S02]  /*6b70*/  USHF.L.U32 UR72, UR72, 0x5, URZ ;  /* 0x0000000548487899 */ /* 0x001fe400080006ff */
[----:B------:R-:W-:Y:S02]  /*6b80*/  UIADD3 UR34, UP4, UPT, UR18, 0x780, URZ ;  /* 0x0000078012227890 */ /* 0x000fe4000ff9e0ff */
[----:B------:R-:W-:Y:S02]  /*6b90*/  UIADD3 UR36, UP5, UPT, UR18, 0x800, URZ ;  /* 0x0000080012247890 */ /* 0x000fe4000ffbe0ff */
[----:B------:R-:W-:Y:S01]  /*6ba0*/  UIADD3 UR38, UP6, UPT, UR18, 0x880, URZ ;  /* 0x0000088012267890 */ /* 0x000fe2000ffde0ff */
[----:B------:R-:W-:Y:S01]  /*6bb0*/  MOV R133, UR72 ;  /* 0x0000004800857c02 */ /* 0x000fe20008000f00 */
[----:B------:R-:W-:Y:S02]  /*6bc0*/  UIADD3 UR40, UP3, UPT, UR18, 0x900, URZ ;  /* 0x0000090012287890 */ /* 0x000fe4000ff7e0ff */
[----:B------:R-:W-:-:S02]  /*6bd0*/  UIADD3.X UR35, UPT, UPT, UR19, URZ, URZ, UP4, !UPT ;  /* 0x000000ff13237290 */ /* 0x000fc4000a7fe4ff */
[----:B------:R-:W-:Y:S02]  /*6be0*/  UIADD3.X UR37, UPT, UPT, UR19, URZ, URZ, UP5, !UPT ;  /* 0x000000ff13257290 */ /* 0x000fe4000affe4ff */
[----:B------:R-:W-:Y:S02]  /*6bf0*/  UIADD3.X UR39, UPT, UPT, UR19, URZ, URZ, UP6, !UPT ;  /* 0x000000ff13277290 */ /* 0x000fe4000b7fe4ff */
[----:B------:R-:W-:Y:S02]  /*6c00*/  UIADD3.X UR41, UPT, UPT, UR19, URZ, URZ, UP3, !UPT ;  /* 0x000000ff13297290 */ /* 0x000fe40009ffe4ff */
[----:B------:R-:W-:Y:S02]  /*6c10*/  UIADD3 UR42, UP4, UPT, UR18, 0x980, URZ ;  /* 0x00000980122a7890 */ /* 0x000fe4000ff9e0ff */
[----:B------:R-:W-:Y:S02]  /*6c20*/  UIADD3 UR44, UP5, UPT, UR18, 0xa00, URZ ;  /* 0x00000a00122c7890 */ /* 0x000fe4000ffbe0ff */
[----:B------:R-:W-:-:S02]  /*6c30*/  UIADD3 UR46, UP6, UPT, UR18, 0xa80, URZ ;  /* 0x00000a80122e7890 */ /* 0x000fc4000ffde0ff */
[----:B------:R-:W-:Y:S01]  /*6c40*/  UIADD3 UR48, UP3, UPT, UR18, 0xb00, URZ ;  /* 0x00000b0012307890 */ /* 0x000fe2000ff7e0ff */
[----:B------:R-:W-:Y:S01]  /*6c50*/  UMOV UR50, 0xfffffffe ;  /* 0xfffffffe00327882 */ /* 0x000fe20000000000 */
[----:B------:R-:W-:Y:S01]  /*6c60*/  UMOV UR51, 0x7fffbfdf ;  /* 0x7fffbfdf00337882 */ /* 0x000fe20000000000 */
[----:B------:R-:W-:Y:S01]  /*6c70*/  UMOV UR57, URZ ;  /* 0x000000ff00397c82 */ /* 0x000fe20008000000 */
[----:B------:R-:W-:Y:S02]  /*6c80*/  UISETP.NE.U32.AND UP2, UPT, UR6, URZ, UPT ;  /* 0x000000ff0600728c */ /* 0x000fe4000bf45070 */
[----:B------:R-:W-:Y:S02]  /*6c90*/  UIADD3.64 UR50, UPT, UPT, UR56, -UR50, URZ ;  /* 0x8000003238327297 */ /* 0x000fe4000fffe0ff */
[----:B------:R-:W-:Y:S01]  /*6ca0*/  UIADD3 UR11, UPT, UPT, UR11, 0xe0, URZ ;  /* 0x000000e00b0b7890 */ /* 0x000fe2000fffe0ff */
[----:B------:R-:W-:Y:S01]  /*6cb0*/  UMOV UR70, 0x1 ;  /* 0x0000000100467882 */ /* 0x000fe20000000000 */
[----:B------:R-:W0:Y:S01]  /*6cc0*/  LDCU UR6, c[0x0][0x3a8] ;  /* 0x00007500ff0677ac */ /* 0x000e220008000800 */
[----:B------:R-:W-:-:S02]  /*6cd0*/  ULOP3.LUT UR73, UR73, 0x4000000, URZ, 0xfc, !UPT ;  /* 0x0400000049497892 */ /* 0x000fc4000f8efcff */
[----:B------:R-:W-:Y:S02]  /*6ce0*/  UIADD3.X UR43, UPT, UPT, UR19, URZ, URZ, UP4, !UPT ;  /* 0x000000ff132b7290 */ /* 0x000fe4000a7fe4ff */
[----:B------:R-:W-:Y:S02]  /*6cf0*/  UIADD3.X UR45, UPT, UPT, UR19, URZ, URZ, UP5, !UPT ;  /* 0x000000ff132d7290 */ /* 0x000fe4000affe4ff */
[----:B------:R-:W-:Y:S01]  /*6d00*/  UIADD3.X UR47, UPT, UPT, UR19, URZ, URZ, UP6, !UPT ;  /* 0x000000ff132f7290 */ /* 0x000fe2000b7fe4ff */
[----:B------:R-:W-:Y:S01]  /*6d10*/  UMOV UR77, 0x40004040 ;  /* 0x40004040004d7882 */ /* 0x000fe20000000000 */
[----:B------:R-:W-:Y:S02]  /*6d20*/  UIADD3.X UR49, UPT, UPT, UR19, URZ, URZ, UP3, !UPT ;  /* 0x000000ff13317290 */ /* 0x000fe40009ffe4ff */
[----:B------:R-:W-:Y:S02]  /*6d30*/  UIADD3.64 UR52, UPT, UPT, UR20, 0x2, URZ ;  /* 0x0000000214347897 */ /* 0x000fe4000fffe0ff */
[----:B------:R-:W-:Y:S01]  /*6d40*/  UIADD3.64 UR54, UPT, UPT, UR20, 0x4, URZ ;  /* 0x0000000414367897 */ /* 0x000fe2000fffe0ff */
[----:B------:R-:W-:Y:S01]  /*6d50*/  UMOV UR57, 0x80004020 ;  /* 0x8000402000397882 */ /* 0x000fe20000000000 */
[----:B------:R-:W-:-:S02]  /*6d60*/  UIADD3.64 UR58, UPT, UPT, UR20, 0xfe, URZ ;  /* 0x000000fe143a7897 */ /* 0x000fc4000fffe0ff */
[----:B------:R-:W-:Y:S02]  /*6d70*/  UIADD3.64 UR60, UPT, UPT, UR20, 0x100, URZ ;  /* 0x00000100143c7897 */ /* 0x000fe4000fffe0ff */
[----:B------:R-:W-:Y:S02]  /*6d80*/  UIADD3.64 UR62, UPT, UPT, UR20, 0x102, URZ ;  /* 0x00000102143e7897 */ /* 0x000fe4000fffe0ff */
[----:B0-----:R-:W-:-:S12]  /*6d90*/  UIADD3.64 UR64, UPT, UPT, UR20, 0x104, URZ ;  /* 0x0000010414407897 */ /* 0x001fd8000fffe0ff */
.L_x_20:
[----:B------:R-:W-:-:S04]  /*6da0*/  IMAD.WIDE R4, R134, 0x2, R210 ;  /* 0x0000000286047825 */ /* 0x000fc800078e02d2 */
[C---:B------:R-:W-:Y:S01]  /*6db0*/  IMAD.WIDE R8, R134.reuse, 0x2, R202 ;  /* 0x0000000286087825 */ /* 0x040fe200078e02ca */
[----:B------:R0:W2:Y:S03]  /*6dc0*/  LDG.E.U16 R21, desc[UR16][R4.64] ;  /* 0x0000001004157981 */ /* 0x0000a6000c1e1500 */
[C---:B------:R-:W-:Y:S01]  /*6dd0*/  IMAD.WIDE R12, R134.reuse, 0x2, R194 ;  /* 0x00000002860c7825 */ /* 0x040fe200078e02c2 */
[----:B------:R1:W3:Y:S03]  /*6de0*/  LDG.E.U16 R25, desc[UR16][R8.64] ;  /* 0x0000001008197981 */ /* 0x0002e6000c1e1500 */
[C---:B------:R-:W-:Y:S01]  /*6df0*/  IMAD.WIDE R16, R134.reuse, 0x2, R186 ;  /* 0x0000000286107825 */ /* 0x040fe200078e02ba */
[----:B------:R4:W5:Y:S03]  /*6e00*/  LDG.E.U16 R27, desc[UR16][R12.64] ;  /* 0x000000100c1b7981 */ /* 0x000966000c1e1500 */
[C---:B------:R-:W-:Y:S01]  /*6e10*/  IMAD.WIDE R6, R134.reuse, 0x2, R208 ;  /* 0x0000000286067825 */ /* 0x040fe200078e02d0 */
[----:B------:R0:W5:Y:S03]  /*6e20*/  LDG.E.U16 R29, desc[UR16][R16.64] ;  /* 0x00000010101d7981 */ /* 0x000166000c1e1500 */
[C---:B------:R-:W-:Y:S01]  /*6e30*/  IMAD.WIDE R10, R134.reuse, 0x2, R200 ;  /* 0x00000002860a7825 */ /* 0x040fe200078e02c8 */
[----:B------:R1:W5:Y:S03]  /*6e40*/  LDG.E.U16 R2, desc[UR16][R6.64] ;  /* 0x0000001006027981 */ /* 0x000366000c1e1500 */
[C---:B------:R-:W-:Y:S01]  /*6e50*/  IMAD.WIDE R14, R134.reuse, 0x2, R192 ;  /* 0x00000002860e7825 */ /* 0x040fe200078e02c0 */
[----:B------:R1:W5:Y:S03]  /*6e60*/  LDG.E.U16 R20, desc[UR16][R10.64] ;  /* 0x000000100a147981 */ /* 0x000366000c1e1500 */
[C---:B0-----:R-:W-:Y:S01]  /*6e70*/  IMAD.WIDE R4, R134.reuse, 0x2, R206 ;  /* 0x0000000286047825 */ /* 0x041fe200078e02ce */
[----:B------:R0:W5:Y:S03]  /*6e80*/  LDG.E.U16 R22, desc[UR16][R14.64] ;  /* 0x000000100e167981 */ /* 0x000166000c1e1500 */
[C---:B------:R-:W-:Y:S01]  /*6e90*/  IMAD.WIDE R18, R134.reuse, 0x2, R184 ;  /* 0x0000000286127825 */ /* 0x040fe200078e02b8 */
[----:B------:R0:W5:Y:S03]  /*6ea0*/  LDG.E.U16 R23, desc[UR16][R4.64] ;  /* 0x0000001004177981 */ /* 0x000166000c1e1500 */
[----:B-1----:R-:W-:-:S02]  /*6eb0*/  IMAD.WIDE R8, R134, 0x2, R198 ;  /* 0x0000000286087825 */ /* 0x002fc400078e02c6 */
[----:B------:R-:W5:Y:S02]  /*6ec0*/  LDG.E.U16 R18, desc[UR16][R18.64] ;  /* 0x0000001012127981 */ /* 0x000f64000c1e1500 */
[C---:B----4-:R-:W-:Y:S02]  /*6ed0*/  IMAD.WIDE R12, R134.reuse, 0x2, R190 ;  /* 0x00000002860c7825 */ /* 0x050fe400078e02be */
[----:B------:R-:W4:Y:S02]  /*6ee0*/  LDG.E.U16 R9, desc[UR16][R8.64] ;  /* 0x0000001008097981 */ /* 0x000f24000c1e1500 */
[C---:B------:R-:W-:Y:S02]  /*6ef0*/  IMAD.WIDE R16, R134.reuse, 0x2, R182 ;  /* 0x0000000286107825 */ /* 0x040fe400078e02b6 */
[----:B------:R-:W4:Y:S02]  /*6f00*/  LDG.E.U16 R13, desc[UR16][R12.64] ;  /* 0x000000100c0d7981 */ /* 0x000f24000c1e1500 */
[----:B------:R-:W-:-:S02]  /*6f10*/  IMAD.WIDE R6, R134, 0x2, R204 ;  /* 0x0000000286067825 */ /* 0x000fc400078e02cc */
[----:B------:R-:W4:Y:S02]  /*6f20*/  LDG.E.U16 R17, desc[UR16][R16.64] ;  /* 0x0000001010117981 */ /* 0x000f24000c1e1500 */
[C---:B------:R-:W-:Y:S02]  /*6f30*/  IMAD.WIDE R10, R134.reuse, 0x2, R196 ;  /* 0x00000002860a7825 */ /* 0x040fe400078e02c4 */
[----:B------:R-:W4:Y:S02]  /*6f40*/  LDG.E.U16 R6, desc[UR16][R6.64] ;  /* 0x0000001006067981 */ /* 0x000f24000c1e1500 */
[C---:B0-----:R-:W-:Y:S02]  /*6f50*/  IMAD.WIDE R14, R134.reuse, 0x2, R188 ;  /* 0x00000002860e7825 */ /* 0x041fe400078e02bc */
[----:B------:R-:W4:Y:S02]  /*6f60*/  LDG.E.U16 R10, desc[UR16][R10.64] ;  /* 0x000000100a0a7981 */ /* 0x000f24000c1e1500 */
[----:B------:R-:W-:-:S02]  /*6f70*/  IMAD.WIDE R4, R134, 0x2, R180 ;  /* 0x0000000286047825 */ /* 0x000fc400078e02b4 */
[----:B------:R-:W4:Y:S04]  /*6f80*/  LDG.E.U16 R14, desc[UR16][R14.64] ;  /* 0x000000100e0e7981 */ /* 0x000f28000c1e1500 */
[----:B------:R0:W4:Y:S01]  /*6f90*/  LDG.E.U16 R4, desc[UR16][R4.64] ;  /* 0x0000001004047981 */ /* 0x000122000c1e1500 */
[C---:B------:R-:W-:Y:S02]  /*6fa0*/  IADD3 R51, P4, PT, R3.reuse, 0x21, RZ ;  /* 0x0000002103337810 */ /* 0x040fe40007f9e0ff */
[C---:B------:R-:W-:Y:S02]  /*6fb0*/  IADD3 R53, P3, PT, R3.reuse, 0x22, RZ ;  /* 0x0000002203357810 */ /* 0x040fe40007f7e0ff */
[----:B------:R-:W-:Y:S02]  /*6fc0*/  IADD3.X R46, PT, PT, RZ, R132, RZ, P4, !PT ;  /* 0x00000084ff2e7210 */ /* 0x000fe400027fe4ff */
[----:B------:R-:W-:-:S02]  /*6fd0*/  IADD3 R55, P4, PT, R3, 0x23, RZ ;  /* 0x0000002303377810 */ /* 0x000fc40007f9e0ff */
[-C--:B------:R-:W-:Y:S02]  /*6fe0*/  IADD3.X R52, PT, PT, RZ, R132.reuse, RZ, P3, !PT ;  /* 0x00000084ff347210 */ /* 0x080fe40001ffe4ff */
[-C--:B------:R-:W-:Y:S02]  /*6ff0*/  IADD3.X R54, PT, PT, RZ, R132.reuse, RZ, P4, !PT ;  /* 0x00000084ff367210 */ /* 0x080fe400027fe4ff */
[C---:B------:R-:W-:Y:S02]  /*7000*/  IADD3 R57, P3, PT, R3.reuse, 0x24, RZ ;  /* 0x0000002403397810 */ /* 0x040fe40007f7e0ff */
[----:B------:R-:W-:Y:S02]  /*7010*/  IADD3 R59, P4, PT, R3, 0x25, RZ ;  /* 0x00000025033b7810 */ /* 0x000fe40007f9e0ff */
[-C--:B------:R-:W-:Y:S02]  /*7020*/  IADD3.X R56, PT, PT, RZ, R132.reuse, RZ, P3, !PT ;  /* 0x00000084ff387210 */ /* 0x080fe40001ffe4ff */
[----:B------:R-:W-:-:S02]  /*7030*/  IADD3.X R58, PT, PT, RZ, R132, RZ, P4, !PT ;  /* 0x00000084ff3a7210 */ /* 0x000fc400027fe4ff */
[C---:B------:R-:W-:Y:S02]  /*7040*/  IADD3 R61, P3, PT, R3.reuse, 0x26, RZ ;  /* 0x00000026033d7810 */ /* 0x040fe40007f7e0ff */
[C---:B------:R-:W-:Y:S02]  /*7050*/  IADD3 R63, P4, PT, R3.reuse, 0x27, RZ ;  /* 0x00000027033f7810 */ /* 0x040fe40007f9e0ff */
[-C--:B------:R-:W-:Y:S02]  /*7060*/  IADD3.X R60, PT, PT, RZ, R132.reuse, RZ, P3, !PT ;  /* 0x00000084ff3c7210 */ /* 0x080fe40001ffe4ff */
[----:B------:R-:W-:Y:S02]  /*7070*/  IADD3.X R62, PT, PT, RZ, R132, RZ, P4, !PT ;  /* 0x00000084ff3e7210 */ /* 0x000fe400027fe4ff */
[C---:B------:R-:W-:Y:S02]  /*7080*/  IADD3 R65, P3, PT, R3.reuse, 0x28, RZ ;  /* 0x0000002803417810 */ /* 0x040fe40007f7e0ff */
[----:B------:R-:W-:-:S02]  /*7090*/  IADD3 R67, P4, PT, R3, 0x29, RZ ;  /* 0x0000002903437810 */ /* 0x000fc40007f9e0ff */
[----:B------:R-:W-:Y:S01]  /*70a0*/  LOP3.LUT P6, RZ, R147, 0xff, RZ, 0xc0, !PT ;  /* 0x000000ff93ff7812 */ /* 0x000fe200078cc0ff */
[----:B------:R-:W-:Y:S01]  /*70b0*/  UMOV UR8, 0x1 ;  /* 0x0000000100087882 */ /* 0x000fe20000000000 */
[-C--:B------:R-:W-:Y:S02]  /*70c0*/  IADD3.X R64, PT, PT, RZ, R132.reuse, RZ, P3, !PT ;  /* 0x00000084ff407210 */ /* 0x080fe40001ffe4ff */
[----:B------:R-:W-:Y:S02]  /*70d0*/  IADD3.X R66, PT, PT, RZ, R132, RZ, P4, !PT ;  /* 0x00000084ff427210 */ /* 0x000fe400027fe4ff */
[C---:B------:R-:W-:Y:S02]  /*70e0*/  IADD3 R69, P3, PT, R3.reuse, 0x2a, RZ ;  /* 0x0000002a03457810 */ /* 0x040fe40007f7e0ff */
[----:B------:R-:W-:Y:S01]  /*70f0*/  IADD3 R71, P4, PT, R3, 0x2b, RZ ;  /* 0x0000002b03477810 */ /* 0x000fe20007f9e0ff */
[----:B------:R-:W-:-:S04]  /*7100*/  @!UP1 UIADD3 UR8, UPT, UPT, -UR8, 0x100000, URZ ;  /* 0x0010000008089890 */ /* 0x000fc8000fffe1ff */
[----:B------:R-:W-:Y:S02]  /*7110*/  @!UP1 USHF.L.U32 UR9, UR8, 0xb, URZ ;  /* 0x0000000b08099899 */ /* 0x000fe400080006ff */
[----:B------:R-:W-:Y:S01]  /*7120*/  @!UP1 USHF.L.U32 UR8, UR8, 0x1, URZ ;  /* 0x0000000108089899 */ /* 0x000fe200080006ff */
[-C--:B------:R-:W-:Y:S02]  /*7130*/  IADD3.X R68, PT, PT, RZ, R132.reuse, RZ, P3, !PT ;  /* 0x00000084ff447210 */ /* 0x080fe40001ffe4ff */
[-C--:B------:R-:W-:Y:S02]  /*7140*/  IADD3.X R70, PT, PT, RZ, R132.reuse, RZ, P4, !PT ;  /* 0x00000084ff467210 */ /* 0x080fe400027fe4ff */
[C---:B------:R-:W-:Y:S02]  /*7150*/  IADD3 R73, P3, PT, R3.reuse, 0x2c, RZ ;  /* 0x0000002c03497810 */ /* 0x040fe40007f7e0ff */
[----:B------:R-:W-:Y:S01]  /*7160*/  IADD3 R75, P4, PT, R3, 0x2d, RZ ;  /* 0x0000002d034b7810 */ /* 0x000fe20007f9e0ff */
[----:B------:R-:W-:Y:S01]  /*7170*/  VOTEU.ALL UP3, P6 ;  /* 0x0000000000ff7886 */ /* 0x000fe20003060000 */
[----:B------:R-:W-:-:S02]  /*7180*/  IADD3.X R72, PT, PT, RZ, R132, RZ, P3, !PT ;  /* 0x00000084ff487210 */ /* 0x000fc40001ffe4ff */
[-C--:B------:R-:W-:Y:S02]  /*7190*/  IADD3.X R74, PT, PT, RZ, R132.reuse, RZ, P4, !PT ;  /* 0x00000084ff4a7210 */ /* 0x080fe400027fe4ff */
[C---:B------:R-:W-:Y:S02]  /*71a0*/  IADD3 R49, P3, PT, R3.reuse, 0x2e, RZ ;  /* 0x0000002e03317810 */ /* 0x040fe40007f7e0ff */
[C---:B------:R-:W-:Y:S02]  /*71b0*/  IADD3 R77, P4, PT, R3.reuse, 0x2f, RZ ;  /* 0x0000002f034d7810 */ /* 0x040fe40007f9e0ff */
[-C--:B------:R-:W-:Y:S02]  /*71c0*/  IADD3.X R76, PT, PT, RZ, R132.reuse, RZ, P3, !PT ;  /* 0x00000084ff4c7210 */ /* 0x080fe40001ffe4ff */
[----:B------:R-:W-:Y:S02]  /*71d0*/  IADD3.X R78, PT, PT, RZ, R132, RZ, P4, !PT ;  /* 0x00000084ff4e7210 */ /* 0x000fe400027fe4ff */
[----:B0-----:R-:W-:-:S02]  /*71e0*/  IADD3 R5, P3, PT, R3, 0x30, RZ ;  /* 0x0000003003057810 */ /* 0x001fc40007f7e0ff */
[C---:B------:R-:W-:Y:S02]  /*71f0*/  IADD3 R7, P4, PT, R3.reuse, 0x31, RZ ;  /* 0x0000003103077810 */ /* 0x040fe40007f9e0ff */
[C---:B------:R-:W-:Y:S02]  /*7200*/  IADD3 R31, P5, PT, R3.reuse, 0x35, RZ ;  /* 0x00000035031f7810 */ /* 0x040fe40007fbe0ff */
[-C--:B------:R-:W-:Y:S02]  /*7210*/  IADD3.X R8, PT, PT, RZ, R132.reuse, RZ, P4, !PT ;  /* 0x00000084ff087210 */ /* 0x080fe400027fe4ff */
[C---:B------:R-:W-:Y:S02]  /*7220*/  IADD3 R11, P4, PT, R3.reuse, 0x33, RZ ;  /* 0x00000033030b7810 */ /* 0x040fe40007f9e0ff */
[----:B------:R-:W-:Y:S02]  /*7230*/  IADD3 R19, P2, PT, R3, 0x34, RZ ;  /* 0x0000003403137810 */ /* 0x000fe40007f5e0ff */
[----:B------:R-:W-:-:S02]  /*7240*/  IADD3.X R12, PT, PT, RZ, R132, RZ, P4, !PT ;  /* 0x00000084ff0c7210 */ /* 0x000fc400027fe4ff */
[----:B------:R-:W-:Y:S02]  /*7250*/  IADD3 R15, P4, PT, R3, 0x37, RZ ;  /* 0x00000037030f7810 */ /* 0x000fe40007f9e0ff */
[-C--:B------:R-:W-:Y:S02]  /*7260*/  ISETP.GT.U32.AND P1, PT, R19, R212.reuse, PT ;  /* 0x000000d41300720c */ /* 0x080fe40003f24070 */
[----:B------:R-:W-:Y:S01]  /*7270*/  ISETP.GT.U32.AND P0, PT, R31, R212, PT ;  /* 0x000000d41f00720c */ /* 0x000fe20003f04070 */
[----:B--2---:R-:W-:Y:S04]  /*7280*/  STS.U16 [R136+UR5+0x12000], R21 ;  /* 0x0120001588007988 */ /* 0x004fe80008000405 */
[----:B---3--:R-:W-:Y:S04]  /*7290*/  STS.U16 [R136+UR5+0x12400], R25 ;  /* 0x0124001988007988 */ /* 0x008fe80008000405 */
[----:B-----5:R-:W-:Y:S04]  /*72a0*/  STS.U16 [R136+UR5+0x12800], R27 ;  /* 0x0128001b88007988 */ /* 0x020fe80008000405 */
[----:B------:R-:W-:Y:S04]  /*72b0*/  STS.U16 [R136+UR5+0x12c00], R29 ;  /* 0x012c001d88007988 */ /* 0x000fe80008000405 */
[----:B------:R-:W-:Y:S04]  /*72c0*/  STS.U16 [R215+UR5+0x12100], R2 ;  /* 0x01210002d7007988 */ /* 0x000fe80008000405 */
[----:B------:R-:W-:Y:S04]  /*72d0*/  STS.U16 [R215+UR5+0x12500], R20 ;  /* 0x01250014d7007988 */ /* 0x000fe80008000405 */
[----:B------:R-:W-:Y:S04]  /*72e0*/  STS.U16 [R215+UR5+0x12900], R22 ;  /* 0x01290016d7007988 */ /* 0x000fe80008000405 */
[----:B------:R-:W-:Y:S04]  /*72f0*/  STS.U16 [R215+UR5+0x12d00], R18 ;  /* 0x012d0012d7007988 */ /* 0x000fe80008000405 */
[----:B------:R-:W-:Y:S04]  /*7300*/  STS.U16 [R214+UR5+0x12200], R23 ;  /* 0x01220017d6007988 */ /* 0x000fe80008000405 */
[----:B----4-:R-:W-:Y:S04]  /*7310*/  STS.U16 [R214+UR5+0x12600], R9 ;  /* 0x01260009d6007988 */ /* 0x010fe80008000405 */
[----:B------:R-:W-:Y:S04]  /*7320*/  STS.U16 [R214+UR5+0x12a00], R13 ;  /* 0x012a000dd6007988 */ /* 0x000fe80008000405 */
[----:B------:R-:W-:Y:S04]  /*7330*/  STS.U16 [R214+UR5+0x12e00], R17 ;  /* 0x012e0011d6007988 */ /* 0x000fe80008000405 */
[----:B------:R0:W-:Y:S04]  /*7340*/  STS.U16 [R213+UR5+0x12300], R6 ;  /* 0x01230006d5007988 */ /* 0x0001e80008000405 */
[----:B------:R1:W-:Y:S04]  /*7350*/  STS.U16 [R213+UR5+0x12700], R10 ;  /* 0x0127000ad5007988 */ /* 0x0003e80008000405 */
[----:B------:R2:W-:Y:S04]  /*7360*/  STS.U16 [R213+UR5+0x12b00], R14 ;  /* 0x012b000ed5007988 */ /* 0x0005e80008000405 */
[----:B------:R3:W-:Y:S01]  /*7370*/  STS.U16 [R213+UR5+0x12f00], R4 ;  /* 0x012f0004d5007988 */ /* 0x0007e20008000405 */
[----:B------:R4:W-:Y:S06]  /*7380*/  MEMBAR.ALL.CTA ;  /* 0x0000000000007992 */ /* 0x0009ec0000008000 */
[----:B----4-:R-:W-:Y:S04]  /*7390*/  FENCE.VIEW.ASYNC.S ;  /* 0x00000000000073c6 */ /* 0x010fe80000000000 */
[----:B------:R-:W4:Y:S02]  /*73a0*/  FENCE.VIEW.ASYNC.S ;  /* 0x00000000000073c6 */ /* 0x000f240000000000 */
[----:B----4-:R3:W4:Y:S01]  /*73b0*/  @!UP3 SYNCS.EXCH.64 URZ, [UR5+0x16010], UR8 ;  /* 0x0160100805ffb5b2 */ /* 0x0107220008000100 */
[----:B0-----:R-:W-:Y:S01]  /*73c0*/  IADD3.X R6, PT, PT, RZ, R132, RZ, P3, !PT ;  /* 0x00000084ff067210 */ /* 0x001fe20001ffe4ff */
[----:B----4-:R-:W-:Y:S01]  /*73d0*/  BAR.SYNC.DEFER_BLOCKING 0x0 ;  /* 0x0000000000007b1d */ /* 0x010fe20000010000 */
[----:B------:R-:W-:-:S02]  /*73e0*/  IADD3 R9, P3, PT, R3, 0x32, RZ ;  /* 0x0000003203097810 */ /* 0x000fc40007f7e0ff */
[-C--:B------:R-:W-:Y:S02]  /*73f0*/  IADD3.X R2, PT, PT, RZ, R132.reuse, RZ, P2, !PT ;  /* 0x00000084ff027210 */ /* 0x080fe400017fe4ff */
[-C--:B-1----:R-:W-:Y:S02]  /*7400*/  IADD3.X R10, PT, PT, RZ, R132.reuse, RZ, P3, !PT ;  /* 0x00000084ff0a7210 */ /* 0x082fe40001ffe4ff */
[C---:B------:R-:W-:Y:S02]  /*7410*/  IADD3 R13, P3, PT, R3.reuse, 0x36, RZ ;  /* 0x00000036030d7810 */ /* 0x040fe40007f7e0ff */
[----:B------:R-:W-:Y:S02]  /*7420*/  IADD3.X R18, PT, PT, RZ, R132, RZ, P5, !PT ;  /* 0x00000084ff127210 */ /* 0x000fe40002ffe4ff */
[C---:B------:R-:W-:Y:S02]  /*7430*/  IADD3 R45, P2, PT, R3.reuse, 0x38, RZ ;  /* 0x00000038032d7810 */ /* 0x040fe40007f5e0ff */
        /* <DEDUP_REMOVED lines=13> */
[-C--:B------:R-:W-:Y:S02]  /*7510*/  IADD3.X R44, PT, PT, RZ, R132.reuse, RZ, P2, !PT ;  /* 0x00000084ff2c7210 */ /* 0x080fe400017fe4ff */
[----:B--2---:R-:W-:Y:S01]  /*7520*/  IADD3.X R14, PT, PT, RZ, R132, RZ, P5, !PT ;  /* 0x00000084ff0e7210 */ /* 0x004fe20002ffe4ff */
[----:B---3--:R-:W-:Y:S08]  /*7530*/  BRA.U UP2, `(.L_x_16) ;  /* 0x0000000102ac7547 */ /* 0x008ff0000b800000 */
[----:B------:R-:W-:Y:S01]  /*7540*/  UMOV UR74, UR73 ;  /* 0x00000049004a7c82 */ /* 0x000fe20008000000 */
[----:B------:R-:W-:Y:S01]  /*7550*/  UMOV UR75, 0x40004040 ;  /* 0x40004040004b7882 */ /* 0x000fe20000000000 */
[----:B------:R-:W-:Y:S01]  /*7560*/  UMOV UR8, 0x0 ;  /* 0x0000000000087882 */ /* 0x000fe20000000000 */
[----:B------:R-:W-:Y:S01]  /*7570*/  UMOV UR9, 0x8088490 ;  /* 0x0808849000097882 */ /* 0x000fe20000000000 */
[----:B------:R-:W-:Y:S01]  /*7580*/  UMOV UR66, 0x0 ;  /* 0x0000000000427882 */ /* 0x000fe20000000000 */
[----:B------:R-:W-:Y:S01]  /*7590*/  UMOV UR67, 0x8088490 ;  /* 0x0808849000437882 */ /* 0x000fe20000000000 */
[----:B------:R0:W-:Y:S01]  /*75a0*/  UTCHMMA gdesc[UR74], gdesc[UR76], tmem[UR68], tmem[UR8], idesc[UR9], !UPT ;  /* 0x00ff084c4a0075ea */ /* 0x0001e2000f800044 */
[----:B------:R-:W-:Y:S01]  /*75b0*/  UTCHMMA gdesc[UR18], gdesc[UR20], tmem[UR68], tmem[UR66], idesc[UR67], UPT ;  /* 0x00ff4214120075ea */ /* 0x000fe2000b800044 */
[----:B------:R-:W-:Y:S01]  /*75c0*/  UTCHMMA gdesc[UR22], gdesc[UR52], tmem[UR68], tmem[UR8], idesc[UR9], UPT ;  /* 0x00ff0834160075ea */ /* 0x000fe2000b800044 */
[----:B------:R-:W-:Y:S01]  /*75d0*/  MOV.SPILL R4, UR11 ;  /* 0x0000000b00047c02 */ /* 0x000fe20009000f00 */
[----:B------:R-:W-:Y:S01]  /*75e0*/  UMOV UR11, 0x8088490 ;  /* 0x08088490000b7882 */ /* 0x000fe20000000000 */
[----:B------:R-:W-:Y:S01]  /*75f0*/  MOV.SPILL R16, UR10 ;  /* 0x0000000a00107c02 */ /* 0x000fe20009000f00 */
[----:B------:R-:W-:Y:S01]  /*7600*/  UMOV UR10, 0x0 ;  /* 0x00000000000a7882 */ /* 0x000fe20000000000 */
[----:B0-----:R-:W-:Y:S01]  /*7610*/  UMOV UR74, 0x0 ;  /* 0x00000000004a7882 */ /* 0x001fe20000000000 */
[----:B------:R-:W-:-:S02]  /*7620*/  UMOV UR75, 0x8088490 ;  /* 0x08088490004b7882 */ /* 0x000fc40000000000 */
[----:B------:R0:W-:Y:S01]  /*7630*/  UTCHMMA gdesc[UR24], gdesc[UR54], tmem[UR68], tmem[UR74], idesc[UR75], UPT ;  /* 0x00ff4a36180075ea */ /* 0x0001e2000b800044 */
[----:B------:R-:W-:Y:S01]  /*7640*/  UTCHMMA gdesc[UR26], gdesc[UR58], tmem[UR68], tmem[UR66], idesc[UR67], UPT ;  /* 0x00ff423a1a0075ea */ /* 0x000fe2000b800044 */
[----:B------:R1:W-:Y:S01]  /*7650*/  UTCHMMA gdesc[UR28], gdesc[UR60], tmem[UR68], tmem[UR8], idesc[UR9], UPT ;  /* 0x00ff083c1c0075ea */ /* 0x0003e2000b800044 */
[----:B------:R-:W-:Y:S01]  /*7660*/  UTCHMMA gdesc[UR30], gdesc[UR62], tmem[UR68], tmem[UR66], idesc[UR67], UPT ;  /* 0x00ff423e1e0075ea */ /* 0x000fe2000b800044 */
[----:B------:R2:W-:Y:S01]  /*7670*/  UTCHMMA gdesc[UR32], gdesc[UR64], tmem[UR68], tmem[UR10], idesc[UR11], UPT ;  /* 0x00ff0a40200075ea */ /* 0x0005e2000b800044 */
[----:B0-----:R-:W-:Y:S02]  /*7680*/  UIADD3 UR74, UPT, UPT, UR7, 0x120, URZ ;  /* 0x00000120074a7890 */ /* 0x001fe4000fffe0ff */
[----:B-1----:R-:W-:Y:S02]  /*7690*/  UIADD3 UR8, UPT, UPT, UR7, 0x120, URZ ;  /* 0x0000012007087890 */ /* 0x002fe4000fffe0ff */
[----:B------:R-:W-:Y:S01]  /*76a0*/  UIADD3 UR9, UPT, UPT, UR7, 0x120, URZ ;  /* 0x0000012007097890 */ /* 0x000fe2000fffe0ff */
[----:B--2---:R-:W-:-:S02]  /*76b0*/  R2UR.FILL UR11, R4 ;  /* 0x00000000040b72ca */ /* 0x004fc400004e0000 */
[----:B------:R-:W-:Y:S02]  /*76c0*/  R2UR.FILL UR10, R16 ;  /* 0x00000000100a72ca */ /* 0x000fe400004e0000 */
[----:B------:R0:W-:Y:S02]  /*76d0*/  UTCHMMA gdesc[UR34], gdesc[UR76], tmem[UR74], tmem[UR66], idesc[UR67], !UPT ;  /* 0x00ff424c220075ea */ /* 0x0001e4000f80004a */
[----:B0-----:R-:W-:Y:S01]  /*76e0*/  UIADD3 UR66, UPT, UPT, UR7, 0x120, URZ ;  /* 0x0000012007427890 */ /* 0x001fe2000fffe0ff */
[----:B------:R-:W-:Y:S02]  /*76f0*/  UMOV UR74, 0x0 ;  /* 0x00000000004a7882 */ /* 0x000fe40000000000 */
[----:B------:R-:W-:Y:S01]  /*7700*/  UTCHMMA gdesc[UR36], gdesc[UR20], tmem[UR8], tmem[UR74], idesc[UR75], UPT ;  /* 0x00ff4a14240075ea */ /* 0x000fe2000b800008 */
[----:B------:R-:W-:Y:S05]  /*7710*/  UTCHMMA gdesc[UR38], gdesc[UR52], tmem[UR9], tmem[UR74], idesc[UR75], UPT ;  /* 0x00ff4a34260075ea */ /* 0x000fea000b800009 */
[----:B------:R0:W-:Y:S02]  /*7720*/  UTCHMMA gdesc[UR40], gdesc[UR54], tmem[UR66], tmem[UR74], idesc[UR75], UPT ;  /* 0x00ff4a36280075ea */ /* 0x0001e4000b800042 */
[----:B0-----:R-:W-:Y:S01]  /*7730*/  UMOV UR66, 0x0 ;  /* 0x0000000000427882 */ /* 0x001fe20000000000 */
[----:B------:R-:W-:Y:S01]  /*7740*/  UIADD3 UR74, UPT, UPT, UR7, 0x120, URZ ;  /* 0x00000120074a7890 */ /* 0x000fe2000fffe0ff */
[----:B------:R0:W-:Y:S01]  /*7750*/  UTCHMMA gdesc[UR42], gdesc[UR58], tmem[UR8], tmem[UR66], idesc[UR67], UPT ;  /* 0x00ff423a2a0075ea */ /* 0x0001e2000b800008 */
[----:B------:R-:W-:Y:S01]  /*7760*/  UIADD3 UR75, UPT, UPT, UR7, 0x120, URZ ;  /* 0x00000120074b7890 */ /* 0x000fe2000fffe0ff */
[----:B------:R1:W-:Y:S06]  /*7770*/  UTCHMMA gdesc[UR44], gdesc[UR60], tmem[UR9], tmem[UR66], idesc[UR67], UPT ;  /* 0x00ff423c2c0075ea */ /* 0x0003ec000b800009 */
[----:B------:R2:W-:Y:S01]  /*7780*/  UTCHMMA gdesc[UR46], gdesc[UR62], tmem[UR74], tmem[UR66], idesc[UR67], UPT ;  /* 0x00ff423e2e0075ea */ /* 0x0005e2000b80004a */
[----:B0-----:R-:W-:Y:S01]  /*7790*/  UIADD3 UR8, UPT, UPT, UR5, 0x16010, URZ ;  /* 0x0001601005087890 */ /* 0x001fe2000fffe0ff */
[----:B------:R2:W-:Y:S01]  /*77a0*/  UTCHMMA gdesc[UR48], gdesc[UR64], tmem[UR75], tmem[UR66], idesc[UR67], UPT ;  /* 0x00ff4240300075ea */ /* 0x0005e2000b80004b */
[----:B-1----:R-:W-:-:S05]  /*77b0*/  UMOV UR9, URZ ;  /* 0x000000ff00097c82 */ /* 0x002fca0008000000 */
[----:B------:R-:W-:Y:S02]  /*77c0*/  UMOV UR8, UR8 ;  /* 0x0000000800087c82 */ /* 0x000fe40008000000 */
[----:B------:R2:W-:Y:S01]  /*77d0*/  UTCBAR [UR8], URZ ;  /* 0x000000ff080073e9 */ /* 0x0005e200080000ff */
[----:B------:R-:W-:Y:S02]  /*77e0*/  NOP ;  /* 0x0000000000007918 */ /* 0x000fe40000000000 */
.L_x_16:
[----:B------:R-:W0:Y:S01]  /*77f0*/  SYNCS.PHASECHK.TRANS64.TRYWAIT P2, [UR5+0x16010], RZ ;  /* 0x016010ffff0075a7 */ /* 0x000e220008041105 */
[-C--:B------:R-:W-:Y:S02]  /*7800*/  IADD3.X R82, PT, PT, RZ, R132.reuse, RZ, P3, !PT ;  /* 0x00000084ff527210 */ /* 0x080fe40001ffe4ff */
[----:B------:R-:W-:Y:S02]  /*7810*/  IADD3 R3, P3, PT, R3, 0x20, RZ ;  /* 0x0000002003037810 */ /* 0x000fe40007f7e0ff */
[----:B------:R-:W-:Y:S02]  /*7820*/  ISETP.GT.U32.AND.EX P0, PT, R18, RZ, PT, P0 ;  /* 0x000000ff1200720c */ /* 0x000fe40003f04100 */
[----:B------:R-:W-:Y:S02]  /*7830*/  ISETP.GT.U32.AND.EX P1, PT, R2, RZ, PT, P1 ;  /* 0x000000ff0200720c */ /* 0x000fe40003f24110 */
[-C--:B------:R-:W-:Y:S02]  /*7840*/  IADD3.X R83, PT, PT, RZ, R132.reuse, RZ, P4, !PT ;  /* 0x00000084ff537210 */ /* 0x080fe400027fe4ff */
[----:B------:R-:W-:-:S02]  /*7850*/  IADD3.X R132, PT, PT, RZ, R132, RZ, P3, !PT ;  /* 0x00000084ff847210 */ /* 0x000fc40001ffe4ff */
[----:B------:R-:W-:Y:S02]  /*7860*/  SEL R2, RZ, 0x4, !P0 ;  /* 0x00000004ff027807 */ /* 0x000fe40004000000 */
[----:B------:R-:W-:Y:S02]  /*7870*/  SEL R37, RZ, 0x7fff8, !P1 ;  /* 0x0007fff8ff257807 */ /* 0x000fe40004800000 */
[-C--:B------:R-:W-:Y:S02]  /*7880*/  ISETP.GT.U32.AND P5, PT, R15, R212.reuse, PT ;  /* 0x000000d40f00720c */ /* 0x080fe40003fa4070 */
[-C--:B------:R-:W-:Y:S02]  /*7890*/  ISETP.GT.U32.AND P4, PT, R13, R212.reuse, PT ;  /* 0x000000d40d00720c */ /* 0x080fe40003f84070 */
[-C--:B------:R-:W-:Y:S02]  /*78a0*/  ISETP.GT.U32.AND P3, PT, R7, R212.reuse, PT ;  /* 0x000000d40700720c */ /* 0x080fe40003f64070 */
[----:B------:R-:W-:-:S02]  /*78b0*/  ISETP.GT.U32.AND P0, PT, R5, R212, PT ;  /* 0x000000d40500720c */ /* 0x000fc40003f04070 */
[----:B------:R-:W-:Y:S02]  /*78c0*/  ISETP.GT.U32.AND P1, PT, R11, R212, PT ;  /* 0x000000d40b00720c */ /* 0x000fe40003f24070 */
[----:B------:R-:W-:Y:S02]  /*78d0*/  ISETP.GT.U32.AND.EX P5, PT, R22, RZ, PT, P5 ;  /* 0x000000ff1600720c */ /* 0x000fe40003fa4150 */
[----:B------:R-:W-:Y:S02]  /*78e0*/  ISETP.GT.U32.AND.EX P4, PT, R20, RZ, PT, P4 ;  /* 0x000000ff1400720c */ /* 0x000fe40003f84140 */
[----:B------:R-:W-:Y:S02]  /*78f0*/  ISETP.GT.U32.AND.EX P3, PT, R8, RZ, PT, P3 ;  /* 0x000000ff0800720c */ /* 0x000fe40003f64130 */
[----:B------:R-:W-:Y:S02]  /*7900*/  ISETP.GT.U32.AND.EX P0, PT, R6, RZ, PT, P0 ;  /* 0x000000ff0600720c */ /* 0x000fe40003f04100 */
[----:B------:R-:W-:-:S02]  /*7910*/  ISETP.GT.U32.AND.EX P1, PT, R12, RZ, PT, P1 ;  /* 0x000000ff0c00720c */ /* 0x000fc40003f24110 */
[----:B------:R-:W-:Y:S02]  /*7920*/  SEL R38, RZ, 0x1, !P5 ;  /* 0x00000001ff267807 */ /* 0x000fe40006800000 */
[----:B------:R-:W-:Y:S02]  /*7930*/  SEL R39, RZ, 0x1fffe, !P4 ;  /* 0x0001fffeff277807 */ /* 0x000fe40006000000 */
[----:B------:R-:W-:Y:S02]  /*7940*/  SEL R40, RZ, 0x4, !P3 ;  /* 0x00000004ff287807 */ /* 0x000fe40005800000 */
[----:B------:R-:W-:Y:S02]  /*7950*/  SEL R41, RZ, 0x7fff8, !P0 ;  /* 0x0007fff8ff297807 */ /* 0x000fe40004000000 */
[----:B------:R-:W-:Y:S02]  /*7960*/  SEL R42, RZ, 0x1, !P1 ;  /* 0x00000001ff2a7807 */ /* 0x000fe40004800000 */
[----:B------:R-:W-:-:S02]  /*7970*/  ISETP.GT.U32.AND P5, PT, R9, R212, PT ;  /* 0x000000d40900720c */ /* 0x000fc40003fa4070 */
[-C--:B------:R-:W-:Y:S02]  /*7980*/  ISETP.GT.U32.AND P4, PT, R21, R212.reuse, PT ;  /* 0x000000d41500720c */ /* 0x080fe40003f84070 */
[-C--:B------:R-:W-:Y:S02]  /*7990*/  ISETP.GT.U32.AND P3, PT, R19, R212.reuse, PT ;  /* 0x000000d41300720c */ /* 0x080fe40003f64070 */
[-C--:B------:R-:W-:Y:S02]  /*79a0*/  ISETP.GT.U32.AND P0, PT, R25, R212.reuse, PT ;  /* 0x000000d41900720c */ /* 0x080fe40003f04070 */
[----:B------:R-:W-:Y:S01]  /*79b0*/  ISETP.GT.U32.AND P1, PT, R23, R212, PT ;  /* 0x000000d41700720c */ /* 0x000fe20003f24070 */
[----:B0-----:R-:W-:-:S12]  /*79c0*/  @!P2 BRA `(.L_x_17) ;  /* 0x0000006c00b8a947 */ /* 0x001fd80003800000 */
.L_x_25:
[----:B------:R-:W-:Y:S01]  /*79d0*/  BAR.SYNC.DEFER_BLOCKING 0x0 ;  /* 0x0000000000007b1d */ /* 0x000fe20000010000 */
[----:B------:R-:W-:Y:S02]  /*79e0*/  ISETP.GT.U32.AND P2, PT, R17, R212, PT ;  /* 0x000000d41100720c */ /* 0x000fe40003f44070 */
[----:B------:R-:W-:Y:S02]  /*79f0*/  ISETP.GT.U32.AND.EX P5, PT, R10, RZ, PT, P5 ;  /* 0x000000ff0a00720c */ /* 0x000fe40003fa4150 */
[----:B------:R-:W-:Y:S02]  /*7a00*/  ISETP.GT.U32.AND.EX P4, PT, R14, RZ, PT, P4 ;  /* 0x000000ff0e00720c */ /* 0x000fe40003f84140 */
[----:B------:R-:W-:Y:S01]  /*7a10*/  LOP3.LUT P6, RZ, R147, 0xff, RZ, 0xc0, !PT ;  /* 0x000000ff93ff7812 */ /* 0x000fe200078cc0ff */
[----:B------:R-:W0:Y:S01]  /*7a20*/  LDTM.x32 R4, tmem[UR69] ;  /* 0x00000045000479ee */ /* 0x000e2200082c0000 */
[----:B------:R-:W-:Y:S02]  /*7a30*/  ISETP.GT.U32.AND.EX P3, PT, R44, RZ, PT, P3 ;  /* 0x000000ff2c00720c */ /* 0x000fe40003f64130 */
[----:B------:R-:W-:-:S02]  /*7a40*/  SEL R44, RZ, 0x4, !P4 ;  /* 0x00000004ff2c7807 */ /* 0x000fc40006000000 */
[-C--:B------:R-:W-:Y:S02]  /*7a50*/  ISETP.GT.U32.AND P4, PT, R79, R212.reuse, PT ;  /* 0x000000d44f00720c */ /* 0x080fe40003f84070 */
[----:B------:R-:W-:Y:S02]  /*7a60*/  SEL R43, RZ, 0x1fffe, !P5 ;  /* 0x0001fffeff2b7807 */ /* 0x000fe40006800000 */
[----:B------:R-:W-:Y:S02]  /*7a70*/  ISETP.GT.U32.AND.EX P4, PT, R81, RZ, PT, P4 ;  /* 0x000000ff5100720c */ /* 0x000fe40003f84140 */
[----:B------:R-:W-:Y:S02]  /*7a80*/  ISETP.GT.U32.AND P5, PT, R45, R212, PT ;  /* 0x000000d42d00720c */ /* 0x000fe40003fa4070 */
[----:B------:R-:W-:Y:S02]  /*7a90*/  ISETP.GT.U32.AND.EX P2, PT, R50, RZ, PT, P2 ;  /* 0x000000ff3200720c */ /* 0x000fe40003f44120 */
[----:B------:R-:W-:Y:S01]  /*7aa0*/  IADD3 R38, PT, PT, R38, R39, RZ ;  /* 0x0000002726267210 */ /* 0x000fe20007ffe0ff */
[----:B------:R-:W1:Y:S01]  /*7ab0*/  @!P6 SYNCS.CCTL.IV [UR5+0x16010] ;  /* 0x01601000ff00e9b1 */ /* 0x000e620008000005 */
[----:B------:R-:W-:Y:S01]  /*7ac0*/  SEL R45, RZ, 0x7fff8, !P3 ;  /* 0x0007fff8ff2d7807 */ /* 0x000fe20005800000 */
[----:B------:R-:W-:Y:S01]  /*7ad0*/  NOP ;  /* 0x0000000000007918 */ /* 0x000fe20000000000 */
[----:B------:R-:W-:-:S02]  /*7ae0*/  SEL R50, RZ, 0x1, !P4 ;  /* 0x00000001ff327807 */ /* 0x000fc40006000000 */
[----:B------:R-:W-:Y:S02]  /*7af0*/  SHF.L.U32 R39, R36, 0x1f, RZ ;  /* 0x0000001f24277819 */ /* 0x000fe400000006ff */
[-C--:B------:R-:W-:Y:S01]  /*7b00*/  ISETP.GT.U32.AND P3, PT, R47, R212.reuse, PT ;  /* 0x000000d42f00720c */ /* 0x080fe20003f64070 */
[----:B0-----:R-:W-:Y:S01]  /*7b10*/  FMUL R5, R5, UR6 ;  /* 0x0000000605057c20 */ /* 0x001fe20008400000 */
[-C--:B------:R-:W-:Y:S01]  /*7b20*/  ISETP.GT.U32.AND P4, PT, R51, R212.reuse, PT ;  /* 0x000000d43300720c */ /* 0x080fe20003f84070 */
[----:B-1----:R-:W0:Y:S01]  /*7b30*/  SYNCS.PHASECHK.TRANS64.TRYWAIT P6, [UR71], R39 ;  /* 0x00000027ff0075a7 */ /* 0x002e2200080c1147 */
[----:B------:R-:W-:Y:S01]  /*7b40*/  ISETP.GT.U32.AND.EX P1, PT, R82, RZ, PT, P1 ;  /* 0x000000ff5200720c */ /* 0x000fe20003f24110 */
[----:B------:R-:W-:Y:S01]  /*7b50*/  FMUL R6, R6, UR6 ;  /* 0x0000000606067c20 */ /* 0x000fe20008400000 */
        /* <DEDUP_REMOVED lines=8> */
[----:B------:R-:W-:Y:S01]  /*7be0*/  SEL R47, RZ, 0x1fffe, !P1 ;  /* 0x0001fffeff2f7807 */ /* 0x000fe20004800000 */
[----:B------:R-:W-:Y:S01]  /*7bf0*/  FMUL R12, R12, UR6 ;  /* 0x000000060c0c7c20 */ /* 0x000fe20008400000 */
[----:B------:R-:W-:Y:S01]  /*7c00*/  SEL R46, RZ, 0x1, !P0 ;  /* 0x00000001ff2e7807 */ /* 0x000fe20004000000 */
[----:B------:R-:W-:Y:S01]  /*7c10*/  FMUL R11, R11, UR6 ;  /* 0x000000060b0b7c20 */ /* 0x000fe20008400000 */
[----:B------:R-:W-:Y:S01]  /*7c20*/  SEL R48, RZ, 0x4, !P2 ;  /* 0x00000004ff307807 */ /* 0x000fe20005000000 */
[----:B------:R-:W-:Y:S01]  /*7c30*/  FMUL R14, R14, UR6 ;  /* 0x000000060e0e7c20 */ /* 0x000fe20008400000 */
[-C--:B------:R-:W-:Y:S01]  /*7c40*/  ISETP.GT.U32.AND P2, PT, R49, R212.reuse, PT ;  /* 0x000000d43100720c */ /* 0x080fe20003f44070 */
[----:B------:R-:W-:Y:S01]  /*7c50*/  FMUL R15, R15, UR6 ;  /* 0x000000060f0f7c20 */ /* 0x000fe20008400000 */
[----:B------:R-:W-:Y:S01]  /*7c60*/  SEL R49, RZ, 0x7fff8, !P5 ;  /* 0x0007fff8ff317807 */ /* 0x000fe20006800000 */
[----:B------:R-:W-:Y:S01]  /*7c70*/  FMUL R13, R13, UR6 ;  /* 0x000000060d0d7c20 */ /* 0x000fe20008400000 */
[----:B------:R-:W-:Y:S01]  /*7c80*/  SEL R51, RZ, 0x1fffe, !P3 ;  /* 0x0001fffeff337807 */ /* 0x000fe20005800000 */
[----:B------:R-:W-:Y:S01]  /*7c90*/  FMUL R16, R16, UR6 ;  /* 0x0000000610107c20 */ /* 0x000fe20008400000 */
[----:B------:R-:W-:Y:S01]  /*7ca0*/  FSEL R5, R5, -INF , !P4 ;  /* 0xff80000005057808 */ /* 0x000fe20006000000 */
[----:B------:R-:W-:Y:S01]  /*7cb0*/  FMUL R17, R17, UR6 ;  /* 0x0000000611117c20 */ /* 0x000fe20008400000 */
[----:B------:R-:W-:-:S02]  /*7cc0*/  ISETP.GT.U32.AND P5, PT, R55, R212, PT ;  /* 0x000000d43700720c */ /* 0x000fc40003fa4070 */
[-C--:B------:R-:W-:Y:S02]  /*7cd0*/  ISETP.GT.U32.AND P3, PT, R53, R212.reuse, PT ;  /* 0x000000d43500720c */ /* 0x080fe40003f64070 */
[----:B------:R-:W-:Y:S02]  /*7ce0*/  ISETP.GT.U32.AND P4, PT, R61, R212, PT ;  /* 0x000000d43d00720c */ /* 0x000fe40003f84070 */
[----:B------:R-:W-:Y:S02]  /*7cf0*/  IADD3 R46, PT, PT, R46, R47, RZ ;  /* 0x0000002f2e2e7210 */ /* 0x000fe40007ffe0ff */
[----:B------:R-:W-:Y:S02]  /*7d00*/  ISETP.GT.U32.AND.EX P5, PT, R54, RZ, PT, P5 ;  /* 0x000000ff3600720c */ /* 0x000fe40003fa4150 */
[----:B------:R-:W-:Y:S02]  /*7d10*/  ISETP.GT.U32.AND.EX P3, PT, R52, RZ, PT, P3 ;  /* 0x000000ff3400720c */ /* 0x000fe40003f64130 */
[----:B------:R-:W-:-:S02]  /*7d20*/  ISETP.GT.U32.AND.EX P4, PT, R60, RZ, PT, P4 ;  /* 0x000000ff3c00720c */ /* 0x000fc40003f84140 */
[----:B------:R-:W-:Y:S02]  /*7d30*/  IADD3 R50, PT, PT, R50, R51, RZ ;  /* 0x0000003332327210 */ /* 0x000fe40007ffe0ff */
[----:B------:R-:W-:Y:S02]  /*7d40*/  LOP3.LUT R38, R38, 0x3, RZ, 0xc0, !PT ;  /* 0x0000000326267812 */ /* 0x000fe400078ec0ff */
[----:B------:R-:W-:Y:S02]  /*7d50*/  LOP3.LUT R46, R46, 0x3, RZ, 0xc0, !PT ;  /* 0x000000032e2e7812 */ /* 0x000fe400078ec0ff */
[----:B------:R-:W-:Y:S02]  /*7d60*/  FSEL R6, R6, -INF , !P3 ;  /* 0xff80000006067808 */ /* 0x000fe40005800000 */
[----:B------:R-:W-:Y:S02]  /*7d70*/  FSEL R7, R7, -INF , !P5 ;  /* 0xff80000007077808 */ /* 0x000fe40006800000 */
[----:B------:R-:W-:-:S02]  /*7d80*/  FSEL R10, R10, -INF , !P4 ;  /* 0xff8000000a0a7808 */ /* 0x000fc40006000000 */
[----:B------:R-:W-:Y:S02]  /*7d90*/  IADD3 R42, PT, PT, R42, R43, RZ ;  /* 0x0000002b2a2a7210 */ /* 0x000fe40007ffe0ff */
[----:B------:R-:W-:Y:S02]  /*7da0*/  LOP3.LUT R50, R50, 0x3, RZ, 0xc0, !PT ;  /* 0x0000000332327812 */ /* 0x000fe400078ec0ff */
[----:B------:R-:W-:Y:S02]  /*7db0*/  IADD3 R2, PT, PT, R38, R37, R2 ;  /* 0x0000002526027210 */ /* 0x000fe40007ffe002 */
[----:B------:R-:W-:Y:S02]  /*7dc0*/  IADD3 R44, PT, PT, R46, R45, R44 ;  /* 0x0000002d2e2c7210 */ /* 0x000fe40007ffe02c */
[-C--:B------:R-:W-:Y:S02]  /*7dd0*/  ISETP.GT.U32.AND P3, PT, R57, R212.reuse, PT ;  /* 0x000000d43900720c */ /* 0x080fe40003f64070 */
[----:B------:R-:W-:-:S02]  /*7de0*/  ISETP.GT.U32.AND P5, PT, R59, R212, PT ;  /* 0x000000d43b00720c */ /* 0x000fc40003fa4070 */
[----:B------:R-:W-:Y:S02]  /*7df0*/  ISETP.GT.U32.AND P4, PT, R65, R212, PT ;  /* 0x000000d44100720c */ /* 0x000fe40003f84070 */
[----:B------:R-:W-:Y:S02]  /*7e00*/  LOP3.LUT R42, R42, 0x3, RZ, 0xc0, !PT ;  /* 0x000000032a2a7812 */ /* 0x000fe400078ec0ff */
[----:B------:R-:W-:Y:S02]  /*7e10*/  IADD3 R49, PT, PT, R50, R49, R48 ;  /* 0x0000003132317210 */ /* 0x000fe40007ffe030 */
[----:B------:R-:W-:Y:S02]  /*7e20*/  SHF.L.U32 R2, R2, 0x8, RZ ;  /* 0x0000000802027819 */ /* 0x000fe400000006ff */
[----:B------:R-:W-:Y:S02]  /*7e30*/  LOP3.LUT R44, R44, 0xf, RZ, 0xc0, !PT ;  /* 0x0000000f2c2c7812 */ /* 0x000fe400078ec0ff */
[----:B------:R-:W-:-:S02]  /*7e40*/  ISETP.GT.U32.AND.EX P3, PT, R56, RZ, PT, P3 ;  /* 0x000000ff3800720c */ /* 0x000fc40003f64130 */
[----:B------:R-:W-:Y:S02]  /*7e50*/  ISETP.GT.U32.AND.EX P5, PT, R58, RZ, PT, P5 ;  /* 0x000000ff3a00720c */ /* 0x000fe40003fa4150 */
[----:B------:R-:W-:Y:S02]  /*7e60*/  ISETP.GT.U32.AND.EX P4, PT, R64, RZ, PT, P4 ;  /* 0x000000ff4000720c */ /* 0x000fe40003f84140 */
[----:B------:R-:W-:Y:S02]  /*7e70*/  IADD3 R41, PT, PT, R42, R41, R40 ;  /* 0x000000292a297210 */ /* 0x000fe40007ffe028 */
[----:B------:R-:W-:Y:S02]  /*7e80*/  LOP3.LUT R2, R2, 0xf00, RZ, 0xe2, !PT ;  /* 0x00000f0002027812 */ /* 0x000fe400078ee2ff */
[----:B------:R-:W-:Y:S02]  /*7e90*/  LEA R44, R49, R44, 0x4 ;  /* 0x0000002c312c7211 */ /* 0x000fe400078e20ff */
[----:B------:R-:W-:-:S02]  /*7ea0*/  FSEL R8, R8, -INF , !P3 ;  /* 0xff80000008087808 */ /* 0x000fc40005800000 */
[----:B------:R-:W-:Y:S02]  /*7eb0*/  FSEL R9, R9, -INF , !P5 ;  /* 0xff80000009097808 */ /* 0x000fe40006800000 */
[----:B------:R-:W-:Y:S02]  /*7ec0*/  FSEL R12, R12, -INF , !P4 ;  /* 0xff8000000c0c7808 */ /* 0x000fe40006000000 */
[-C--:B------:R-:W-:Y:S02]  /*7ed0*/  ISETP.GT.U32.AND P3, PT, R71, R212.reuse, PT ;  /* 0x000000d44700720c */ /* 0x080fe40003f64070 */
[-C--:B------:R-:W-:Y:S02]  /*7ee0*/  ISETP.GT.U32.AND P5, PT, R63, R212.reuse, PT ;  /* 0x000000d43f00720c */ /* 0x080fe40003fa4070 */
[----:B------:R-:W-:Y:S02]  /*7ef0*/  ISETP.GT.U32.AND P4, PT, R69, R212, PT ;  /* 0x000000d44500720c */ /* 0x000fe40003f84070 */
[----:B------:R-:W-:-:S02]  /*7f00*/  LEA R2, R41, R2, 0xc ;  /* 0x0000000229027211 */ /* 0x000fc400078e60ff */
[----:B------:R-:W-:Y:S02]  /*7f10*/  LOP3.LUT R37, R44, 0xff, RZ, 0xc0, !PT ;  /* 0x000000ff2c257812 */ /* 0x000fe400078ec0ff */
[----:B------:R-:W-:Y:S02]  /*7f20*/  ISETP.GT.U32.AND.EX P5, PT, R62, RZ, PT, P5 ;  /* 0x000000ff3e00720c */ /* 0x000fe40003fa4150 */
[----:B------:R-:W-:Y:S02]  /*7f30*/  ISETP.GT.U32.AND.EX P4, PT, R68, RZ, PT, P4 ;  /* 0x000000ff4400720c */ /* 0x000fe40003f84140 */
[----:B------:R-:W-:Y:S02]  /*7f40*/  ISETP.GT.U32.AND.EX P3, PT, R70, RZ, PT, P3 ;  /* 0x000000ff4600720c */ /* 0x000fe40003f64130 */
[----:B------:R-:W-:Y:S02]  /*7f50*/  IADD3 R2, PT, PT, R2, R37, RZ ;  /* 0x0000002502027210 */ /* 0x000fe40007ffe0ff */
[----:B------:R-:W-:-:S02]  /*7f60*/  FSEL R11, R11, -INF , !P5 ;  /* 0xff8000000b0b7808 */ /* 0x000fc40006800000 */
[----:B------:R-:W-:Y:S02]  /*7f70*/  FSEL R14, R14, -INF , !P4 ;  /* 0xff8000000e0e7808 */ /* 0x000fe40006000000 */
[----:B------:R-:W-:Y:S02]  /*7f80*/  FSEL R15, R15, -INF , !P3 ;  /* 0xff8000000f0f7808 */ /* 0x000fe40005800000 */
[-C--:B------:R-:W-:Y:S02]  /*7f90*/  ISETP.GT.U32.AND P5, PT, R67, R212.reuse, PT ;  /* 0x000000d44300720c */ /* 0x080fe40003fa4070 */
[-C--:B------:R-:W-:Y:S02]  /*7fa0*/  ISETP.GT.U32.AND P4, PT, R75, R212.reuse, PT ;  /* 0x000000d44b00720c */ /* 0x080fe40003f84070 */
[----:B------:R-:W-:Y:S02]  /*7fb0*/  ISETP.GT.U32.AND P3, PT, R73, R212, PT ;  /* 0x000000d44900720c */ /* 0x000fe40003f64070 */
[----:B------:R-:W-:-:S02]  /*7fc0*/  LOP3.LUT R2, R2, 0xffff, RZ, 0xc0, !PT ;  /* 0x0000ffff02027812 */ /* 0x000fc400078ec0ff */
[----:B------:R-:W-:Y:S02]  /*7fd0*/  ISETP.GT.U32.AND.EX P5, PT, R66, RZ, PT, P5 ;  /* 0x000000ff4200720c */ /* 0x000fe40003fa4150 */
[----:B------:R-:W-:Y:S02]  /*7fe0*/  ISETP.GT.U32.AND.EX P4, PT, R74, RZ, PT, P4 ;  /* 0x000000ff4a00720c */ /* 0x000fe40003f84140 */
[----:B------:R-:W-:Y:S02]  /*7ff0*/  ISETP.GT.U32.AND.EX P3, PT, R72, RZ, PT, P3 ;  /* 0x000000ff4800720c */ /* 0x000fe40003f64130 */
[----:B------:R-:W-:Y:S02]  /*8000*/  ISETP.GT.U32.AND P1, PT, R77, R212, PT ;  /* 0x000000d44d00720c */ /* 0x000fe40003f24070 */
[--C-:B------:R-:W-:Y:S02]  /*8010*/  SHF.R.U32.HI R36, RZ, 0xf, R2.reuse ;  /* 0x0000000fff247819 */ /* 0x100fe40000011602 */
[----:B------:R-:W-:-:S02]  /*8020*/  SHF.R.U32.HI R37, RZ, 0xe, R2 ;  /* 0x0000000eff257819 */ /* 0x000fc40000011602 */
[----:B------:R-:W-:Y:S02]  /*8030*/  SHF.R.U32.HI R38, RZ, 0xd, R2 ;  /* 0x0000000dff267819 */ /* 0x000fe40000011602 */
[----:B------:R-:W-:Y:S02]  /*8040*/  FSEL R13, R13, -INF , !P5 ;  /* 0xff8000000d0d7808 */ /* 0x000fe40006800000 */
[----:B------:R-:W-:Y:S02]  /*8050*/  FSEL R16, R16, -INF , !P3 ;  /* 0xff80000010107808 */ /* 0x000fe40005800000 */
[----:B------:R-:W-:Y:S02]  /*8060*/  FSEL R17, R17, -INF , !P4 ;  /* 0xff80000011117808 */ /* 0x000fe40006000000 */
[----:B------:R-:W-:Y:S02]  /*8070*/  ISETP.GT.U32.AND.EX P1, PT, R78, RZ, PT, P1 ;  /* 0x000000ff4e00720c */ /* 0x000fe40003f24110 */
[----:B------:R-:W-:-:S02]  /*8080*/  ISETP.GT.U32.AND.EX P2, PT, R76, RZ, PT, P2 ;  /* 0x000000ff4c00720c */ /* 0x000fc40003f44120 */
[----:B------:R-:W-:Y:S02]  /*8090*/  LOP3.LUT P3, RZ, R36, 0x1, RZ, 0xc0, !PT ;  /* 0x0000000124ff7812 */ /* 0x000fe4000786c0ff */
[----:B------:R-:W-:Y:S02]  /*80a0*/  LOP3.LUT P4, RZ, R37, 0x1, RZ, 0xc0, !PT ;  /* 0x0000000125ff7812 */ /* 0x000fe4000788c0ff */
[----:B------:R-:W-:Y:S01]  /*80b0*/  LOP3.LUT P5, RZ, R38, 0x1, RZ, 0xc0, !PT ;  /* 0x0000000126ff7812 */ /* 0x000fe200078ac0ff */
[----:B0-----:R-:W-:-:S12]  /*80c0*/  @!P6 BRA `(.L_x_18) ;  /* 0x000000680004e947 */ /* 0x001fd80003800000 */
.L_x_26:
[----:B------:R-:W-:Y:S01]  /*80d0*/  FMUL R18, R18, UR6 ;  /* 0x0000000612127c20 */ /* 0x000fe20008400000 */
[----:B------:R-:W-:Y:S01]  /*80e0*/  SHF.R.U32.HI R44, RZ, 0xc, R2 ;  /* 0x0000000cff2c7819 */ /* 0x000fe20000011602 */
[----:B------:R-:W-:-:S03]  /*80f0*/  IMAD.WIDE R36, R133, 0x2, R178 ;  /* 0x0000000285247825 */ /* 0x000fc600078e02b2 */
[----:B------:R-:W-:Y:S01]  /*8100*/  FSEL R18, R18, -INF , !P2 ;  /* 0xff80000012127808 */ /* 0x000fe20005000000 */
[C---:B------:R-:W-:Y:S01]  /*8110*/  IMAD.WIDE R38, R133.reuse, 0x2, R176 ;  /* 0x0000000285267825 */ /* 0x040fe200078e02b0 */
[----:B------:R-:W-:Y:S01]  /*8120*/  LOP3.LUT P2, RZ, R44, 0x1, RZ, 0xc0, !PT ;  /* 0x000000012cff7812 */ /* 0x000fe2000784c0ff */
[----:B------:R0:W3:Y:S02]  /*8130*/  LDG.E.U16 R36, desc[UR16][R36.64] ;  /* 0x0000001024247981 */ /* 0x0000e4000c1e1500 */
[C---:B------:R-:W-:Y:S02]  /*8140*/  IMAD.WIDE R40, R133.reuse, 0x2, R174 ;  /* 0x0000000285287825 */ /* 0x040fe400078e02ae */
[----:B------:R1:W4:Y:S02]  /*8150*/  LDG.E.U16 R38, desc[UR16][R38.64] ;  /* 0x0000001026267981 */ /* 0x000324000c1e1500 */
[C---:B------:R-:W-:Y:S02]  /*8160*/  IMAD.WIDE R42, R133.reuse, 0x2, R172 ;  /* 0x00000002852a7825 */ /* 0x040fe400078e02ac */
[----:B--2---:R5:W2:Y:S02]  /*8170*/  LDG.E.U16 R40, desc[UR16][R40.64] ;  /* 0x0000001028287981 */ /* 0x004aa4000c1e1500 */
[----:B------:R-:W-:-:S02]  /*8180*/  IMAD.WIDE R44, R133, 0x2, R170 ;  /* 0x00000002852c7825 */ /* 0x000fc400078e02aa */
[----:B------:R0:W2:Y:S02]  /*8190*/  LDG.E.U16 R42, desc[UR16][R42.64] ;  /* 0x000000102a2a7981 */ /* 0x0000a4000c1e1500 */
[C---:B------:R-:W-:Y:S02]  /*81a0*/  IMAD.WIDE R46, R133.reuse, 0x2, R168 ;  /* 0x00000002852e7825 */ /* 0x040fe400078e02a8 */
[----:B------:R0:W2:Y:S02]  /*81b0*/  LDG.E.U16 R44, desc[UR16][R44.64] ;  /* 0x000000102c2c7981 */ /* 0x0000a4000c1e1500 */
[C---:B------:R-:W-:Y:S02]  /*81c0*/  IMAD.WIDE R48, R133.reuse, 0x2, R166 ;  /* 0x0000000285307825 */ /* 0x040fe400078e02a6 */
[----:B------:R0:W2:Y:S02]  /*81d0*/  LDG.E.U16 R46, desc[UR16][R46.64] ;  /* 0x000000102e2e7981 */ /* 0x0000a4000c1e1500 */
[----:B------:R-:W-:-:S02]  /*81e0*/  IMAD.WIDE R50, R133, 0x2, R164 ;  /* 0x0000000285327825 */ /* 0x000fc400078e02a4 */
[----:B------:R0:W2:Y:S02]  /*81f0*/  LDG.E.U16 R48, desc[UR16][R48.64] ;  /* 0x0000001030307981 */ /* 0x0000a4000c1e1500 */
[C---:B------:R-:W-:Y:S02]  /*8200*/  IMAD.WIDE R52, R133.reuse, 0x2, R162 ;  /* 0x0000000285347825 */ /* 0x040fe400078e02a2 */
[----:B------:R-:W2:Y:S02]  /*8210*/  LDG.E.U16 R50, desc[UR16][R50.64] ;  /* 0x0000001032327981 */ /* 0x000ea4000c1e1500 */
[C---:B------:R-:W-:Y:S02]  /*8220*/  IMAD.WIDE R54, R133.reuse, 0x2, R160 ;  /* 0x0000000285367825 */ /* 0x040fe400078e02a0 */
[----:B------:R-:W2:Y:S02]  /*8230*/  LDG.E.U16 R52, desc[UR16][R52.64] ;  /* 0x0000001034347981 */ /* 0x000ea4000c1e1500 */
[----:B------:R-:W-:-:S02]  /*8240*/  IMAD.WIDE R224, R133, 0x2, R158 ;  /* 0x0000000285e07825 */ /* 0x000fc400078e029e */
[----:B------:R-:W2:Y:S02]  /*8250*/  LDG.E.U16 R54, desc[UR16][R54.64] ;  /* 0x0000001036367981 */ /* 0x000ea4000c1e1500 */
        /* <DEDUP_REMOVED lines=8> */
[----:B------:R-:W-:Y:S02]  /*82e0*/  IMAD.WIDE R234, R133, 0x2, R148 ;  /* 0x0000000285ea7825 */ /* 0x000fe400078e0294 */
[----:B------:R-:W2:Y:S04]  /*82f0*/  LDG.E.U16 R232, desc[UR16][R232.64] ;  /* 0x00000010e8e87981 */ /* 0x000ea8000c1e1500 */
[----:B------:R-:W2:Y:S01]  /*8300*/  LDG.E.U16 R234, desc[UR16][R234.64] ;  /* 0x00000010eaea7981 */ /* 0x000ea2000c1e1500 */
[----:B------:R-:W-:Y:S01]  /*8310*/  FMUL R20, R20, UR6 ;  /* 0x0000000614147c20 */ /* 0x000fe20008400000 */
[----:B------:R-:W-:Y:S01]  /*8320*/  FMUL R19, R19, UR6 ;  /* 0x0000000613137c20 */ /* 0x000fe20008400000 */
[----:B------:R-:W-:-:S03]  /*8330*/  FMUL R21, R21, UR6 ;  /* 0x0000000615157c20 */ /* 0x000fc60008400000 */
[----:B------:R-:W-:Y:S02]  /*8340*/  FSEL R20, R20, -INF , !P3 ;  /* 0xff80000014147808 */ /* 0x000fe40005800000 */
[----:B------:R-:W-:Y:S01]  /*8350*/  ISETP.GT.U32.AND P3, PT, R3, R212, PT ;  /* 0x000000d40300720c */ /* 0x000fe20003f64070 */
[----:B------:R-:W-:Y:S01]  /*8360*/  FMUL R4, R4, UR6 ;  /* 0x0000000604047c20 */ /* 0x000fe20008400000 */
[----:B0-----:R-:W-:Y:S02]  /*8370*/  FSEL R37, R19, -INF , !P1 ;  /* 0xff80000013257808 */ /* 0x001fe40004800000 */
[----:B------:R-:W-:Y:S02]  /*8380*/  SHF.R.U32.HI R19, RZ, 0xa, R2 ;  /* 0x0000000aff137819 */ /* 0x000fe40000011602 */
[----:B------:R-:W-:Y:S02]  /*8390*/  ISETP.GT.U32.AND.EX P3, PT, R132, RZ, PT, P3 ;  /* 0x000000ff8400720c */ /* 0x000fe40003f64130 */
[----:B------:R-:W-:-:S02]  /*83a0*/  FSEL R21, R21, -INF , !P4 ;  /* 0xff80000015157808 */ /* 0x000fc40006000000 */
[----:B------:R-:W-:Y:S02]  /*83b0*/  LOP3.LUT P4, RZ, R19, 0x1, RZ, 0xc0, !PT ;  /* 0x0000000113ff7812 */ /* 0x000fe4000788c0ff */
[----:B------:R-:W-:-:S04]  /*83c0*/  FSEL R19, R4, -INF , !P3 ;  /* 0xff80000004137808 */ /* 0x000fc80005800000 */
[----:B------:R-:W-:-:S04]  /*83d0*/  FMNMX3 R4, R19, R5, R6, !PT ;  /* 0x0000000513047276 */ /* 0x000fc80007800006 */
[----:B------:R-:W-:-:S04]  /*83e0*/  FMNMX3 R4, R4, R7, R8, !PT ;  /* 0x0000000704047276 */ /* 0x000fc80007800008 */
[----:B------:R-:W-:-:S04]  /*83f0*/  FMNMX3 R4, R4, R9, R10, !PT ;  /* 0x0000000904047276 */ /* 0x000fc8000780000a */
[----:B------:R-:W-:Y:S02]  /*8400*/  FMNMX3 R4, R4, R11, R12, !PT ;  /* 0x0000000b04047276 */ /* 0x000fe4000780000c */
[----:B-1----:R-:W-:Y:S02]  /*8410*/  SHF.R.U32.HI R39, RZ, 0xb, R2 ;  /* 0x0000000bff277819 */ /* 0x002fe40000011602 */
[----:B------:R-:W-:Y:S01]  /*8420*/  FMNMX3 R4, R4, R13, R14, !PT ;  /* 0x0000000d04047276 */ /* 0x000fe2000780000e */
[----:B------:R-:W-:Y:S01]  /*8430*/  FMUL R22, R22, UR6 ;  /* 0x0000000616167c20 */ /* 0x000fe20008400000 */
[----:B------:R-:W-:Y:S02]  /*8440*/  LOP3.LUT P1, RZ, R39, 0x1, RZ, 0xc0, !PT ;  /* 0x0000000127ff7812 */ /* 0x000fe4000782c0ff */
[----:B------:R-:W-:Y:S02]  /*8450*/  FMNMX3 R4, R4, R15, R16, !PT ;  /* 0x0000000f04047276 */ /* 0x000fe40007800010 */
[----:B------:R-:W-:-:S02]  /*8460*/  SHF.R.U32.HI R39, RZ, 0x9, R2 ;  /* 0x00000009ff277819 */ /* 0x000fc40000011602 */
[----:B------:R-:W-:Y:S01]  /*8470*/  FMNMX3 R4, R4, R17, R18, !PT ;  /* 0x0000001104047276 */ /* 0x000fe20007800012 */
[----:B------:R-:W-:Y:S01]  /*8480*/  FMUL R23, R23, UR6 ;  /* 0x0000000617177c20 */ /* 0x000fe20008400000 */
[----:B------:R-:W-:Y:S01]  /*8490*/  LOP3.LUT P3, RZ, R39, 0x1, RZ, 0xc0, !PT ;  /* 0x0000000127ff7812 */ /* 0x000fe2000786c0ff */
[----:B------:R-:W-:Y:S01]  /*84a0*/  FMUL R24, R24, UR6 ;  /* 0x0000000618187c20 */ /* 0x000fe20008400000 */
[----:B------:R-:W-:Y:S02]  /*84b0*/  SHF.R.U32.HI R39, RZ, 0x8, R2 ;  /* 0x00000008ff277819 */ /* 0x000fe40000011602 */
[----:B------:R-:W-:Y:S02]  /*84c0*/  FSEL R22, R22, -INF , !P5 ;  /* 0xff80000016167808 */ /* 0x000fe40006800000 */
[----:B------:R-:W-:Y:S01]  /*84d0*/  FMNMX3 R4, R4, R37, R20, !PT ;  /* 0x0000002504047276 */ /* 0x000fe20007800014 */
[----:B------:R-:W-:Y:S01]  /*84e0*/  FMUL R25, R25, UR6 ;  /* 0x0000000619197c20 */ /* 0x000fe20008400000 */
[----:B-----5:R-:W-:Y:S01]  /*84f0*/  SHF.R.U32.HI R41, RZ, 0x7, R2 ;  /* 0x00000007ff297819 */ /* 0x020fe20000011602 */
[----:B------:R-:W-:Y:S01]  /*8500*/  FMUL R26, R26, UR6 ;  /* 0x000000061a1a7c20 */ /* 0x000fe20008400000 */
[----:B------:R-:W-:-:S02]  /*8510*/  LOP3.LUT P5, RZ, R39, 0x1, RZ, 0xc0, !PT ;  /* 0x0000000127ff7812 */ /* 0x000fc400078ac0ff */
[----:B------:R-:W-:Y:S02]  /*8520*/  FSEL R23, R23, -INF , !P2 ;  /* 0xff80000017177808 */ /* 0x000fe40005000000 */
[----:B------:R-:W-:Y:S02]  /*8530*/  FSEL R24, R24, -INF , !P1 ;  /* 0xff80000018187808 */ /* 0x000fe40004800000 */
[----:B------:R-:W-:Y:S02]  /*8540*/  FMNMX3 R4, R4, R21, R22, !PT ;  /* 0x0000001504047276 */ /* 0x000fe40007800016 */
[--C-:B------:R-:W-:Y:S01]  /*8550*/  SHF.R.U32.HI R39, RZ, 0x6, R2.reuse ;  /* 0x00000006ff277819 */ /* 0x100fe20000011602 */
[----:B------:R-:W-:Y:S01]  /*8560*/  FMUL R27, R27, UR6 ;  /* 0x000000061b1b7c20 */ /* 0x000fe20008400000 */
[----:B------:R-:W-:Y:S01]  /*8570*/  LOP3.LUT P2, RZ, R41, 0x1, RZ, 0xc0, !PT ;  /* 0x0000000129ff7812 */ /* 0x000fe2000784c0ff */
[----:B------:R-:W-:Y:S01]  /*8580*/  FMUL R28, R28, UR6 ;  /* 0x000000061c1c7c20 */ /* 0x000fe20008400000 */
[----:B------:R-:W-:-:S02]  /*8590*/  SHF.R.U32.HI R41, RZ, 0x5, R2 ;  /* 0x00000005ff297819 */ /* 0x000fc40000011602 */
[----:B------:R-:W-:Y:S02]  /*85a0*/  FSEL R25, R25, -INF , !P4 ;  /* 0xff80000019197808 */ /* 0x000fe40006000000 */
[----:B------:R-:W-:Y:S02]  /*85b0*/  FSEL R26, R26, -INF , !P3 ;  /* 0xff8000001a1a7808 */ /* 0x000fe40005800000 */
[----:B------:R-:W-:Y:S02]  /*85c0*/  FMNMX3 R4, R4, R23, R24, !PT ;  /* 0x0000001704047276 */ /* 0x000fe40007800018 */
[----:B------:R-:W-:Y:S01]  /*85d0*/  LOP3.LUT P1, RZ, R39, 0x1, RZ, 0xc0, !PT ;  /* 0x0000000127ff7812 */ /* 0x000fe2000782c0ff */
[----:B------:R-:W-:Y:S01]  /*85e0*/  FMUL R29, R29, UR6 ;  /* 0x000000061d1d7c20 */ /* 0x000fe20008400000 */
[----:B------:R-:W-:Y:S01]  /*85f0*/  SHF.R.U32.HI R39, RZ, 0x4, R2 ;  /* 0x00000004ff277819 */ /* 0x000fe20000011602 */
[----:B------:R-:W-:Y:S01]  /*8600*/  FMUL R30, R30, UR6 ;  /* 0x000000061e1e7c20 */ /* 0x000fe20008400000 */
[----:B------:R-:W-:-:S02]  /*8610*/  LOP3.LUT P4, RZ, R41, 0x1, RZ, 0xc0, !PT ;  /* 0x0000000129ff7812 */ /* 0x000fc4000788c0ff */
[----:B------:R-:W-:Y:S02]  /*8620*/  SHF.R.U32.HI R41, RZ, 0x3, R2 ;  /* 0x00000003ff297819 */ /* 0x000fe40000011602 */
[----:B------:R-:W-:Y:S02]  /*8630*/  FSEL R27, R27, -INF , !P5 ;  /* 0xff8000001b1b7808 */ /* 0x000fe40006800000 */
[----:B------:R-:W-:Y:S02]  /*8640*/  FSEL R28, R28, -INF , !P2 ;  /* 0xff8000001c1c7808 */ /* 0x000fe40005000000 */
[----:B------:R-:W-:Y:S01]  /*8650*/  FMNMX3 R4, R4, R25, R26, !PT ;  /* 0x0000001904047276 */ /* 0x000fe2000780001a */
[----:B------:R-:W-:Y:S01]  /*8660*/  FMUL R31, R31, UR6 ;  /* 0x000000061f1f7c20 */ /* 0x000fe20008400000 */
[----:B------:R-:W-:Y:S01]  /*8670*/  LOP3.LUT P3, RZ, R39, 0x1, RZ, 0xc0, !PT ;  /* 0x0000000127ff7812 */ /* 0x000fe2000786c0ff */
[----:B------:R-:W-:Y:S01]  /*8680*/  FMUL R32, R32, UR6 ;  /* 0x0000000620207c20 */ /* 0x000fe20008400000 */
[----:B------:R-:W-:-:S02]  /*8690*/  SHF.R.U32.HI R39, RZ, 0x2, R2 ;  /* 0x00000002ff277819 */ /* 0x000fc40000011602 */
[----:B------:R-:W-:Y:S02]  /*86a0*/  LOP3.LUT P5, RZ, R41, 0x1, RZ, 0xc0, !PT ;  /* 0x0000000129ff7812 */ /* 0x000fe400078ac0ff */
[----:B------:R-:W-:Y:S02]  /*86b0*/  SHF.R.U32.HI R2, RZ, 0x1, R2 ;  /* 0x00000001ff027819 */ /* 0x000fe40000011602 */
[----:B------:R-:W-:Y:S02]  /*86c0*/  FSEL R29, R29, -INF , !P1 ;  /* 0xff8000001d1d7808 */ /* 0x000fe40004800000 */
[----:B------:R-:W-:Y:S02]  /*86d0*/  FSEL R30, R30, -INF , !P4 ;  /* 0xff8000001e1e7808 */ /* 0x000fe40006000000 */
[----:B------:R-:W-:Y:S01]  /*86e0*/  FMNMX3 R4, R4, R27, R28, !PT ;  /* 0x0000001b04047276 */ /* 0x000fe2000780001c */
[----:B------:R-:W-:Y:S01]  /*86f0*/  FMUL R33, R33, UR6 ;  /* 0x0000000621217c20 */ /* 0x000fe20008400000 */
[----:B------:R-:W-:Y:S01]  /*8700*/  FMUL R34, R34, UR6 ;  /* 0x0000000622227c20 */ /* 0x000fe20008400000 */
[----:B------:R-:W-:-:S02]  /*8710*/  LOP3.LUT P2, RZ, R39, 0x1, RZ, 0xc0, !PT ;  /* 0x0000000127ff7812 */ /* 0x000fc4000784c0ff */
[----:B------:R-:W-:Y:S02]  /*8720*/  LOP3.LUT P1, RZ, R2, 0x1, RZ, 0xc0, !PT ;  /* 0x0000000102ff7812 */ /* 0x000fe4000782c0ff */
[----:B------:R-:W-:Y:S02]  /*8730*/  FSEL R31, R31, -INF , !P3 ;  /* 0xff8000001f1f7808 */ /* 0x000fe40005800000 */
[----:B------:R-:W-:Y:S02]  /*8740*/  FSEL R32, R32, -INF , !P5 ;  /* 0xff80000020207808 */ /* 0x000fe40006800000 */
[----:B------:R-:W-:Y:S01]  /*8750*/  FMNMX3 R4, R4, R29, R30, !PT ;  /* 0x0000001d04047276 */ /* 0x000fe2000780001e */
[----:B------:R-:W-:Y:S01]  /*8760*/  FMUL R35, R35, UR6 ;  /* 0x0000000623237c20 */ /* 0x000fe20008400000 */
[----:B------:R-:W-:Y:S02]  /*8770*/  FSEL R33, R33, -INF , !P2 ;  /* 0xff80000021217808 */ /* 0x000fe40005000000 */
[----:B------:R-:W-:-:S02]  /*8780*/  FSEL R34, R34, -INF , !P1 ;  /* 0xff80000022227808 */ /* 0x000fc40004800000 */
[----:B------:R-:W-:Y:S02]  /*8790*/  FMNMX3 R4, R4, R31, R32, !PT ;  /* 0x0000001f04047276 */ /* 0x000fe40007800020 */
[----:B------:R-:W-:Y:S02]  /*87a0*/  FSEL R35, R35, -INF , !P0 ;  /* 0xff80000023237808 */ /* 0x000fe40004000000 */
[----:B------:R-:W-:-:S04]  /*87b0*/  FMNMX3 R2, R4, R33, R34, !PT ;  /* 0x0000002104027276 */ /* 0x000fc80007800022 */
[----:B------:R-:W-:-:S05]  /*87c0*/  FMNMX3 R2, R2, R35, R0, !PT ;  /* 0x0000002302027276 */ /* 0x000fca0007800000 */
[--C-:B------:R-:W-:Y:S01]  /*87d0*/  FADD R19, R19, -R2.reuse ;  /* 0x8000000213137221 */ /* 0x100fe20000000000 */
[--C-:B------:R-:W-:Y:S01]  /*87e0*/  FADD R5, R5, -R2.reuse ;  /* 0x8000000205057221 */ /* 0x100fe20000000000 */
[--C-:B------:R-:W-:Y:S02]  /*87f0*/  FADD R6, R6, -R2.reuse ;  /* 0x8000000206067221 */ /* 0x100fe40000000000 */
[----:B------:R-:W-:Y:S01]  /*8800*/  FMUL R19, R19, 1.4426950216293334961 ;  /* 0x3fb8aa3b13137820 */ /* 0x000fe20000400000 */
[----:B------:R-:W-:Y:S01]  /*8810*/  FMUL R5, R5, 1.4426950216293334961 ;  /* 0x3fb8aa3b05057820 */ /* 0x000fe20000400000 */
[--C-:B------:R-:W-:Y:S01]  /*8820*/  FADD R7, R7, -R2.reuse ;  /* 0x8000000207077221 */ /* 0x100fe20000000000 */
[----:B------:R-:W-:Y:S02]  /*8830*/  FMUL R6, R6, 1.4426950216293334961 ;  /* 0x3fb8aa3b06067820 */ /* 0x000fe40000400000 */
[----:B------:R-:W-:Y:S01]  /*8840*/  MUFU.EX2 R56, R5 ;  /* 0x0000000500387308 */ /* 0x000fe20000000800 */
[----:B------:R-:W-:Y:S01]  /*8850*/  FMUL R7, R7, 1.4426950216293334961 ;  /* 0x3fb8aa3b07077820 */ /* 0x000fe20000400000 */
[----:B------:R-:W-:-:S06]  /*8860*/  FADD R8, R8, -R2 ;  /* 0x8000000208087221 */ /* 0x000fcc0000000000 */
[----:B------:R-:W0:Y:S01]  /*8870*/  MUFU.EX2 R19, R19 ;  /* 0x0000001300137308 */ /* 0x000e220000000800 */
[----:B------:R-:W-:Y:S01]  /*8880*/  FADD R9, R9, -R2 ;  /* 0x8000000209097221 */ /* 0x000fe20000000000 */
[----:B------:R-:W-:-:S06]  /*8890*/  FMUL R8, R8, 1.4426950216293334961 ;  /* 0x3fb8aa3b08087820 */ /* 0x000fcc0000400000 */
[----:B------:R-:W1:Y:S01]  /*88a0*/  MUFU.EX2 R39, R6 ;  /* 0x0000000600277308 */ /* 0x000e620000000800 */
[----:B------:R-:W-:Y:S01]  /*88b0*/  FMUL R9, R9, 1.4426950216293334961 ;  /* 0x3fb8aa3b09097820 */ /* 0x000fe20000400000 */
[----:B------:R-:W-:-:S06]  /*88c0*/  FADD R10, R10, -R2 ;  /* 0x800000020a0a7221 */ /* 0x000fcc0000000000 */
[----:B------:R-:W5:Y:S01]  /*88d0*/  MUFU.EX2 R7, R7 ;  /* 0x0000000700077308 */ /* 0x000f620000000800 */
[----:B------:R-:W-:Y:S01]  /*88e0*/  FADD R11, R11, -R2 ;  /* 0x800000020b0b7221 */ /* 0x000fe20000000000 */
[----:B------:R-:W-:Y:S01]  /*88f0*/  FMUL R10, R10, 1.4426950216293334961 ;  /* 0x3fb8aa3b0a0a7820 */ /* 0x000fe20000400000 */
[----:B0-----:R-:W-:-:S05]  /*8900*/  FADD R4, R19, R56 ;  /* 0x0000003813047221 */ /* 0x001fca0000000000 */
[----:B------:R-:W0:Y:S01]  /*8910*/  MUFU.EX2 R41, R8 ;  /* 0x0000000800297308 */ /* 0x000e220000000800 */
[----:B------:R-:W-:Y:S01]  /*8920*/  FMUL R11, R11, 1.4426950216293334961 ;  /* 0x3fb8aa3b0b0b7820 */ /* 0x000fe20000400000 */
[----:B------:R-:W-:Y:S01]  /*8930*/  FADD R12, R12, -R2 ;  /* 0x800000020c0c7221 */ /* 0x000fe20000000000 */
[----:B-1----:R-:W-:-:S05]  /*8940*/  FADD R4, R39, R4 ;  /* 0x0000000427047221 */ /* 0x002fca0000000000 */
[----:B------:R-:W1:Y:S01]  /*8950*/  MUFU.EX2 R9, R9 ;  /* 0x0000000900097308 */ /* 0x000e620000000800 */
[----:B------:R-:W-:Y:S01]  /*8960*/  FADD R13, R13, -R2 ;  /* 0x800000020d0d7221 */ /* 0x000fe20000000000 */
[----:B------:R-:W-:Y:S01]  /*8970*/  FMUL R12, R12, 1.4426950216293334961 ;  /* 0x3fb8aa3b0c0c7820 */ /* 0x000fe20000400000 */
[----:B-----5:R-:W-:-:S05]  /*8980*/  FADD R4, R7, R4 ;  /* 0x0000000407047221 */ /* 0x020fca0000000000 */
[----:B------:R-:W5:Y:S01]  /*8990*/  MUFU.EX2 R43, R10 ;  /* 0x0000000a002b7308 */ /* 0x000f620000000800 */
[----:B------:R-:W-:Y:S01]  /*89a0*/  FMUL R13, R13, 1.4426950216293334961 ;  /* 0x3fb8aa3b0d0d7820 */ /* 0x000fe20000400000 */
[----:B------:R-:W-:Y:S01]  /*89b0*/  FADD R14, R14, -R2 ;  /* 0x800000020e0e7221 */ /* 0x000fe20000000000 */
[----:B0-----:R-:W-:-:S05]  /*89c0*/  FADD R4, R41, R4 ;  /* 0x0000000429047221 */ /* 0x001fca0000000000 */
[----:B------:R-:W0:Y:S01]  /*89d0*/  MUFU.EX2 R11, R11 ;  /* 0x0000000b000b7308 */ /* 0x000e220000000800 */
[----:B------:R-:W-:Y:S01]  /*89e0*/  FADD R15, R15, -R2 ;  /* 0x800000020f0f7221 */ /* 0x000fe20000000000 */
[----:B------:R-:W-:Y:S01]  /*89f0*/  FMUL R14, R14, 1.4426950216293334961 ;  /* 0x3fb8aa3b0e0e7820 */ /* 0x000fe20000400000 */
[----:B-1----:R-:W-:-:S05]  /*8a00*/  FADD R4, R9, R4 ;  /* 0x0000000409047221 */ /* 0x002fca0000000000 */
[----:B------:R-:W1:Y:S01]  /*8a10*/  MUFU.EX2 R45, R12 ;  /* 0x0000000c002d7308 */ /* 0x000e620000000800 */
[----:B------:R-:W-:Y:S01]  /*8a20*/  FMUL R15, R15, 1.4426950216293334961 ;  /* 0x3fb8aa3b0f0f7820 */ /* 0x000fe20000400000 */
[----:B------:R-:W-:Y:S01]  /*8a30*/  FADD R16, R16, -R2 ;  /* 0x8000000210107221 */ /* 0x000fe20000000000 */
[----:B-----5:R-:W-:-:S05]  /*8a40*/  FADD R4, R43, R4 ;  /* 0x000000042b047221 */ /* 0x020fca0000000000 */
        /* <DEDUP_REMOVED lines=9> */
[----:B------:R-:W-:Y:S01]  /*8ae0*/  FMUL R18, R18, 1.4426950216293334961 ;  /* 0x3fb8aa3b12127820 */ /* 0x000fe20000400000 */
[--C-:B------:R-:W-:Y:S01]  /*8af0*/  FADD R37, R37, -R2.reuse ;  /* 0x8000000225257221 */ /* 0x100fe20000000000 */
[----:B------:R-:W-:-:S05]  /*8b00*/  FADD R21, R21, -R2 ;  /* 0x8000000215157221 */ /* 0x000fca0000000000 */
[----:B------:R-:W0:Y:S01]  /*8b10*/  MUFU.EX2 R10, R16 ;  /* 0x00000010000a7308 */ /* 0x000e220000000800 */
[----:B-----5:R-:W-:Y:S01]  /*8b20*/  FADD R4, R13, R4 ;  /* 0x000000040d047221 */ /* 0x020fe20000000000 */
[----:B------:R-:W-:Y:S01]  /*8b30*/  FMUL R37, R37, 1.4426950216293334961 ;  /* 0x3fb8aa3b25257820 */ /* 0x000fe20000400000 */
[--C-:B------:R-:W-:Y:S01]  /*8b40*/  FADD R20, R20, -R2.reuse ;  /* 0x8000000214147221 */ /* 0x100fe20000000000 */
[--C-:B------:R-:W-:Y:S01]  /*8b50*/  FADD R22, R22, -R2.reuse ;  /* 0x8000000216167221 */ /* 0x100fe20000000000 */
[----:B------:R-:W-:-:S03]  /*8b60*/  FADD R23, R23, -R2 ;  /* 0x8000000217177221 */ /* 0x000fc60000000000 */
[----:B------:R-:W5:Y:S01]  /*8b70*/  MUFU.EX2 R17, R17 ;  /* 0x0000001100117308 */ /* 0x000f620000000800 */
[--C-:B------:R-:W-:Y:S01]  /*8b80*/  FADD R24, R24, -R2.reuse ;  /* 0x8000000218187221 */ /* 0x100fe20000000000 */
        /* <DEDUP_REMOVED lines=10> */
[----:B------:R-:W-:Y:S01]  /*8c30*/  FADD R35, R35, -R2 ;  /* 0x8000000223237221 */ /* 0x000fe20000000000 */
[----:B------:R-:W1:Y:S01]  /*8c40*/  MUFU.EX2 R18, R18 ;  /* 0x0000001200127308 */ /* 0x000e620000000800 */
[----:B------:R-:W-:Y:S01]  /*8c50*/  FMUL R21, R21, 1.4426950216293334961 ;  /* 0x3fb8aa3b15157820 */ /* 0x000fe20000400000 */
[----:B0-----:R-:W-:Y:S01]  /*8c60*/  FADD R4, R47, R4 ;  /* 0x000000042f047221 */ /* 0x001fe20000000000 */
[----:B------:R-:W-:Y:S01]  /*8c70*/  FMUL R20, R20, 1.4426950216293334961 ;  /* 0x3fb8aa3b14147820 */ /* 0x000fe20000400000 */
        /* <DEDUP_REMOVED lines=14> */
[----:B------:R-:W0:Y:S01]  /*8d60*/  MUFU.EX2 R37, R37 ;  /* 0x0000002500257308 */ /* 0x000e220000000800 */
[----:B-1----:R-:W-:-:S04]  /*8d70*/  FADD R5, R15, R4 ;  /* 0x000000040f057221 */ /* 0x002fc80000000000 */
[----:B------:R-:W-:-:S03]  /*8d80*/  FADD R8, R10, R5 ;  /* 0x000000050a087221 */ /* 0x000fc60000000000 */
[----:B------:R1:W0:Y:S01]  /*8d90*/  MUFU.EX2 R49, R20 ;  /* 0x0000001400317308 */ /* 0x0002220000000800 */
[----:B------:R-:W-:Y:S02]  /*8da0*/  F2FP.BF16.F32.PACK_AB R5, R7, R39 ;  /* 0x000000270705723e */ /* 0x000fe400000010ff */
[----:B------:R-:W-:-:S05]  /*8db0*/  F2FP.BF16.F32.PACK_AB R7, R11, R43 ;  /* 0x0000002b0b07723e */ /* 0x000fca00000010ff */
[----:B------:R-:W0:Y:S01]  /*8dc0*/  MUFU.EX2 R21, R21 ;  /* 0x0000001500157308 */ /* 0x000e220000000800 */
[----:B-----5:R-:W-:-:S07]  /*8dd0*/  FADD R11, R17, R8 ;  /* 0x00000008110b7221 */ /* 0x020fce0000000000 */
[----:B------:R-:W-:Y:S08]  /*8de0*/  MUFU.EX2 R219, R22 ;  /* 0x0000001600db7308 */ /* 0x000ff00000000800 */
[----:B------:R-:W5:Y:S08]  /*8df0*/  MUFU.EX2 R222, R23 ;  /* 0x0000001700de7308 */ /* 0x000f700000000800 */
[----:B------:R-:W-:Y:S08]  /*8e00*/  MUFU.EX2 R143, R24 ;  /* 0x00000018008f7308 */ /* 0x000ff00000000800 */
[----:B------:R-:W0:Y:S08]  /*8e10*/  MUFU.EX2 R218, R25 ;  /* 0x0000001900da7308 */ /* 0x000e300000000800 */
        /* <DEDUP_REMOVED lines=9> */
[----:B------:R-:W2:Y:S01]  /*8eb0*/  MUFU.EX2 R137, R35 ;  /* 0x0000002300897308 */ /* 0x000ea20000000800 */
[----:B-1----:R-:W-:Y:S01]  /*8ec0*/  FADD R20, R18, R11 ;  /* 0x0000000b12147221 */ /* 0x002fe20000000000 */
[----:B------:R-:W-:-:S03]  /*8ed0*/  F2FP.BF16.F32.PACK_AB R6, R9, R41 ;  /* 0x000000290906723e */ /* 0x000fc600000010ff */
[----:B0-----:R-:W-:Y:S01]  /*8ee0*/  FADD R20, R37, R20 ;  /* 0x0000001425147221 */ /* 0x001fe20000000000 */
[----:B------:R-:W-:Y:S02]  /*8ef0*/  F2FP.BF16.F32.PACK_AB R4, R56, R19 ;  /* 0x000000133804723e */ /* 0x000fe400000010ff */
[----:B------:R-:W-:Y:S02]  /*8f00*/  F2FP.BF16.F32.PACK_AB R8, R13, R45 ;  /* 0x0000002d0d08723e */ /* 0x000fe400000010ff */
[----:B------:R-:W-:Y:S02]  /*8f10*/  F2FP.BF16.F32.PACK_AB R9, R15, R47 ;  /* 0x0000002f0f09723e */ /* 0x000fe400000010ff */
[----:B------:R-:W-:Y:S02]  /*8f20*/  F2FP.BF16.F32.PACK_AB R10, R17, R10 ;  /* 0x0000000a110a723e */ /* 0x000fe400000010ff */
[----:B------:R-:W-:Y:S01]  /*8f30*/  F2FP.BF16.F32.PACK_AB R11, R37, R18 ;  /* 0x00000012250b723e */ /* 0x000fe200000010ff */
[----:B------:R-:W-:Y:S01]  /*8f40*/  FADD R20, R49, R20 ;  /* 0x0000001431147221 */ /* 0x000fe20000000000 */
[----:B------:R-:W-:-:S02]  /*8f50*/  F2FP.BF16.F32.PACK_AB R12, R21, R49 ;  /* 0x00000031150c723e */ /* 0x000fc400000010ff */
[----:B-----5:R-:W-:Y:S02]  /*8f60*/  F2FP.BF16.F32.PACK_AB R13, R222, R219 ;  /* 0x000000dbde0d723e */ /* 0x020fe400000010ff */
[----:B------:R-:W-:Y:S02]  /*8f70*/  F2FP.BF16.F32.PACK_AB R14, R218, R143 ;  /* 0x0000008fda0e723e */ /* 0x000fe400000010ff */
[----:B------:R-:W-:Y:S02]  /*8f80*/  F2FP.BF16.F32.PACK_AB R15, R220, R217 ;  /* 0x000000d9dc0f723e */ /* 0x000fe400000010ff */
[----:B------:R-:W-:Y:S02]  /*8f90*/  F2FP.BF16.F32.PACK_AB R16, R141, R216 ;  /* 0x000000d88d10723e */ /* 0x000fe400000010ff */
[----:B------:R-:W-:Y:S02]  /*8fa0*/  F2FP.BF16.F32.PACK_AB R17, R139, R140 ;  /* 0x0000008c8b11723e */ /* 0x000fe400000010ff */
[----:B------:R-:W-:-:S02]  /*8fb0*/  F2FP.BF16.F32.PACK_AB R18, R145, R138 ;  /* 0x0000008a9112723e */ /* 0x000fc400000010ff */
[----:B--2---:R-:W-:Y:S01]  /*8fc0*/  F2FP.BF16.F32.PACK_AB R19, R137, R144 ;  /* 0x000000908913723e */ /* 0x004fe200000010ff */
[----:B---3--:R-:W-:Y:S01]  /*8fd0*/  STS.U16 [R135+UR5+0x14000], R36 ;  /* 0x0140002487007988 */ /* 0x008fe20008000405 */
[----:B------:R-:W-:Y:S01]  /*8fe0*/  FADD R0, -R2, R0 ;  /* 0x0000000002007221 */ /* 0x000fe20000000100 */
[----:B------:R-:W-:Y:S01]  /*8ff0*/  FADD R236, R21, R20 ;  /* 0x0000001415ec7221 */ /* 0x000fe20000000000 */
[----:B------:R-:W-:Y:S01]  /*9000*/  STTM.x16 tmem[UR10], R4 ;  /* 0x00000004000079ed */ /* 0x000fe2000824000a */
[----:B----4-:R-:W-:Y:S04]  /*9010*/  STS.U16 [R135+UR5+0x14200], R38 ;  /* 0x0142002687007988 */ /* 0x010fe80008000405 */
        /* <DEDUP_REMOVED lines=14> */
[----:B------:R-:W-:Y:S01]  /*9100*/  FMUL R0, R0, 1.4426950216293334961 ;  /* 0x3fb8aa3b00007820 */ /* 0x000fe20000400000 */
[----:B------:R-:W2:Y:S02]  /*9110*/  FENCE.VIEW.ASYNC.T ;  /* 0x00000000000073c6 */ /* 0x000ea40000000200 */
[----:B--2---:R-:W-:Y:S06]  /*9120*/  BAR.SYNC.DEFER_BLOCKING 0x0 ;  /* 0x0000000000007b1d */ /* 0x004fec0000010000 */
[----:B0-----:R-:W0:Y:S01]  /*9130*/  LDTM.x128 R4, tmem[UR12] ;  /* 0x0000000c000479ee */ /* 0x001e2200083c0000 */
[----:B------:R-:W0:Y:S01]  /*9140*/  MUFU.EX2 R0, R0 ;  /* 0x0000000000007308 */ /* 0x000e220000000800 */
[----:B------:R-:W-:Y:S01]  /*9150*/  NOP ;  /* 0x0000000000007918 */ /* 0x000fe20000000000 */
[C---:B0-----:R-:W-:Y:S01]  /*9160*/  FMUL R4, R0.reuse, R4 ;  /* 0x0000000400047220 */ /* 0x041fe20000400000 */
        /* <DEDUP_REMOVED lines=127> */
[----:B------:R0:W-:Y:S01]  /*9960*/  STTM.x128 tmem[UR12], R4 ;  /* 0x00000004000079ed */ /* 0x0001e200083c000c */
[----:B------:R-:W2:Y:S02]  /*9970*/  FENCE.VIEW.ASYNC.T ;  /* 0x00000000000073c6 */ /* 0x000ea40000000200 */
[----:B--2---:R-:W-:Y:S01]  /*9980*/  BAR.SYNC.DEFER_BLOCKING 0x0 ;  /* 0x0000000000007b1d */ /* 0x004fe20000010000 */
[----:B------:R-:W-:-:S04]  /*9990*/  FADD R219, R219, R236 ;  /* 0x000000ecdbdb7221 */ /* 0x000fc80000000000 */
[----:B------:R-:W-:-:S04]  /*99a0*/  FADD R222, R222, R219 ;  /* 0x000000dbdede7221 */ /* 0x000fc80000000000 */
[----:B------:R-:W-:-:S04]  /*99b0*/  FADD R143, R143, R222 ;  /* 0x000000de8f8f7221 */ /* 0x000fc80000000000 */
[----:B------:R-:W-:Y:S01]  /*99c0*/  FADD R218, R218, R143 ;  /* 0x0000008fdada7221 */ /* 0x000fe20000000000 */
[----:B------:R2:W-:Y:S06]  /*99d0*/  MEMBAR.ALL.CTA ;  /* 0x0000000000007992 */ /* 0x0005ec0000008000 */
[----:B--2---:R-:W2:Y:S01]  /*99e0*/  FENCE.VIEW.ASYNC.S ;  /* 0x00000000000073c6 */ /* 0x004ea20000000000 */
[----:B------:R-:W-:-:S04]  /*99f0*/  FADD R217, R217, R218 ;  /* 0x000000dad9d97221 */ /* 0x000fc80000000000 */
[----:B------:R-:W-:-:S04]  /*9a00*/  FADD R143, R220, R217 ;  /* 0x000000d9dc8f7221 */ /* 0x000fc80000000000 */
[----:B------:R-:W-:-:S04]  /*9a10*/  FADD R143, R216, R143 ;  /* 0x0000008fd88f7221 */ /* 0x000fc80000000000 */
[----:B------:R-:W-:-:S04]  /*9a20*/  FADD R143, R141, R143 ;  /* 0x0000008f8d8f7221 */ /* 0x000fc80000000000 */
[----:B------:R-:W-:-:S04]  /*9a30*/  FADD R140, R140, R143 ;  /* 0x0000008f8c8c7221 */ /* 0x000fc80000000000 */
[----:B------:R-:W-:-:S04]  /*9a40*/  FADD R139, R139, R140 ;  /* 0x0000008c8b8b7221 */ /* 0x000fc80000000000 */
[----:B------:R-:W-:-:S04]  /*9a50*/  FADD R138, R138, R139 ;  /* 0x0000008b8a8a7221 */ /* 0x000fc80000000000 */
[----:B------:R-:W-:Y:S01]  /*9a60*/  FADD R145, R145, R138 ;  /* 0x0000008a91917221 */ /* 0x000fe20000000000 */
[----:B------:R-:W-:-:S03]  /*9a70*/  ULEA UR71, UR70, UR5, 0x3 ;  /* 0x0000000546477291 */ /* 0x000fc6000f8e18ff */
[----:B------:R-:W-:Y:S01]  /*9a80*/  FADD R144, R144, R145 ;  /* 0x0000009190907221 */ /* 0x000fe20000000000 */
[----:B------:R-:W-:-:S03]  /*9a90*/  UIADD3 UR71, UPT, UPT, UR71, 0x16000, URZ ;  /* 0x0001600047477890 */ /* 0x000fc6000fffe0ff */
[----:B------:R-:W-:Y:S01]  /*9aa0*/  FADD R137, R137, R144 ;  /* 0x0000009089897221 */ /* 0x000fe20000000000 */
[----:B--2---:R-:W-:Y:S01]  /*9ab0*/  BAR.SYNC.DEFER_BLOCKING 0x0 ;  /* 0x0000000000007b1d */ /* 0x004fe20000010000 */
[----:B0-----:R-:W-:-:S05]  /*9ac0*/  MOV R36, R142 ;  /* 0x0000008e00247202 */ /* 0x001fca0000000f00 */
[----:B-1----:R-:W-:Y:S05]  /*9ad0*/  BRA.U UP2, `(.L_x_19) ;  /* 0x0000000102587547 */ /* 0x002fea000b800000 */
[----:B------:R-:W-:Y:S01]  /*9ae0*/  UIADD3 UR75, UPT, UPT, UR7, 0x148, URZ ;  /* 0x00000148074b7890 */ /* 0x000fe2000fffe0ff */
[----:B------:R-:W-:Y:S01]  /*9af0*/  MOV.SPILL R4, UR5 ;  /* 0x0000000500047c02 */ /* 0x000fe20009000f00 */
[----:B------:R-:W-:Y:S01]  /*9b00*/  UMOV UR5, 0x8200490 ;  /* 0x0820049000057882 */ /* 0x000fe20000000000 */
[----:B------:R-:W-:Y:S01]  /*9b10*/  MOV.SPILL R5, UR4 ;  /* 0x0000000400057c02 */ /* 0x000fe20009000f00 */
[----:B------:R-:W-:Y:S01]  /*9b20*/  UMOV UR4, 0x0 ;  /* 0x0000000000047882 */ /* 0x000fe20000000000 */
[----:B------:R-:W-:Y:S02]  /*9b30*/  UIADD3 UR66, UPT, UPT, UR7, 0x80, URZ ;  /* 0x0000008007427890 */ /* 0x000fe4000fffe0ff */
[----:B------:R0:W-:Y:S01]  /*9b40*/  UTCHMMA tmem[UR14], gdesc[UR56], tmem[UR7], tmem[UR4], idesc[UR5], UPT ;  /* 0x00ff04380e0079ea */ /* 0x0001e2000b800007 */
[----:B------:R-:W-:Y:S01]  /*9b50*/  UIADD3 UR67, UPT, UPT, UR7, 0x150, URZ ;  /* 0x0000015007437890 */ /* 0x000fe2000fffe0ff */
[----:B------:R-:W-:Y:S01]  /*9b60*/  UMOV UR8, 0x0 ;  /* 0x0000000000087882 */ /* 0x000fe20000000000 */
[----:B------:R-:W-:Y:S01]  /*9b70*/  UMOV UR9, 0x8200490 ;  /* 0x0820049000097882 */ /* 0x000fe20000000000 */
[----:B------:R-:W-:-:S02]  /*9b80*/  UIADD3 UR74, UPT, UPT, UR7, 0x80, URZ ;  /* 0x00000080074a7890 */ /* 0x000fc4000fffe0ff */
[----:B------:R1:W-:Y:S04]  /*9b90*/  UTCHMMA tmem[UR75], gdesc[UR50], tmem[UR7], tmem[UR8], idesc[UR9], UPT ;  /* 0x00ff08324b0079ea */ /* 0x0003e8000b800007 */
[----:B------:R2:W-:Y:S01]  /*9ba0*/  UTCHMMA tmem[UR67], gdesc[UR56], tmem[UR66], tmem[UR8], idesc[UR9], UPT ;  /* 0x00ff0838430079ea */ /* 0x0005e2000b800042 */
[----:B0-----:R-:W-:Y:S02]  /*9bb0*/  R2UR.FILL UR5, R4 ;  /* 0x00000000040572ca */ /* 0x001fe400004e0000 */
[----:B------:R-:W-:Y:S01]  /*9bc0*/  R2UR.FILL UR4, R5 ;  /* 0x00000000050472ca */ /* 0x000fe200004e0000 */
[----:B-1----:R-:W-:Y:S01]  /*9bd0*/  UIADD3 UR75, UPT, UPT, UR7, 0x158, URZ ;  /* 0x00000158074b7890 */ /* 0x002fe2000fffe0ff */
[----:B--2---:R-:W-:Y:S01]  /*9be0*/  UMOV UR66, UR71 ;  /* 0x0000004700427c82 */ /* 0x004fe20008000000 */
[----:B------:R-:W-:-:S02]  /*9bf0*/  UMOV UR67, URZ ;  /* 0x000000ff00437c82 */ /* 0x000fc40008000000 */
[----:B------:R-:W-:-:S05]  /*9c00*/  UMOV UR66, UR66 ;  /* 0x0000004200427c82 */ /* 0x000fca0008000000 */
[----:B------:R0:W-:Y:S01]  /*9c10*/  UTCHMMA tmem[UR75], gdesc[UR50], tmem[UR74], tmem[UR8], idesc[UR9], UPT ;  /* 0x00ff08324b0079ea */ /* 0x0001e2000b80004a */
[----:B------:R0:W-:Y:S01]  /*9c20*/  UTCBAR [UR66], URZ ;  /* 0x000000ff420073e9 */ /* 0x0001e200080000ff */
[----:B------:R-:W-:-:S03]  /*9c30*/  NOP ;  /* 0x0000000000007918 */ /* 0x000fc60000000000 */
.L_x_19:
[----:B------:R-:W-:Y:S01]  /*9c40*/  ISETP.GE.U32.AND P0, PT, R3, UR11, PT ;  /* 0x0000000b03007c0c */ /* 0x000fe2000bf06070 */
[----:B------:R-:W-:Y:S01]  /*9c50*/  UIADD3 UR70, UPT, UPT, UR70, 0x1, URZ ;  /* 0x0000000146467890 */ /* 0x000fe2000fffe0ff */
[----:B------:R-:W-:Y:S01]  /*9c60*/  IADD3 R133, PT, PT, R133, UR72, RZ ;  /* 0x0000004885857c10 */ /* 0x000fe2000fffe0ff */
[----:B------:R-:W-:Y:S01]  /*9c70*/  FFMA R146, R0, R146, R137 ;  /* 0x0000009200927223 */ /* 0x000fe20000000089 */
[----:B------:R-:W-:Y:S01]  /*9c80*/  ISETP.GE.U32.AND.EX P0, PT, R132, RZ, PT, P0 ;  /* 0x000000ff8400720c */ /* 0x000fe20003f06100 */
[----:B------:R-:W-:Y:S01]  /*9c90*/  UISETP.GT.AND UP3, UPT, UR70, 0x1, UPT ;  /* 0x000000014600788c */ /* 0x000fe2000bf64270 */
[----:B------:R-:W-:Y:S02]  /*9ca0*/  IADD3 R134, PT, PT, R134, UR15, RZ ;  /* 0x0000000f86867c10 */ /* 0x000fe4000fffe0ff */
[----:B------:R-:W-:Y:S01]  /*9cb0*/  MOV R0, R2 ;  /* 0x0000000200007202 */ /* 0x000fe20000000f00 */
[----:B0-----:R-:W-:Y:S02]  /*9cc0*/  USEL UR8, URZ, 0x1, !UP3 ;  /* 0x00000001ff087887 */ /* 0x001fe4000d800000 */
[----:B------:R-:W-:-:S04]  /*9cd0*/  USEL UR70, UR70, URZ, !UP3 ;  /* 0x000000ff46467287 */ /* 0x000fc8000d800000 */
[----:B------:R-:W-:Y:S02]  /*9ce0*/  LOP3.LUT R142, R142, UR8, RZ, 0x3c, !PT ;  /* 0x000000088e8e7c12 */ /* 0x000fe4000f8e3cff */
[----:B------:R-:W-:Y:S06]  /*9cf0*/  @!P0 BRA `(.L_x_20) ;  /* 0xffffffd000288947 */ /* 0x000fec000383ffff */
[----:B------:R-:W-:Y:S01]  /*9d00*/  UISETP.GE.AND UP1, UPT, UR13, 0x1, UPT ;  /* 0x000000010d00788c */ /* 0x000fe2000bf26270 */
[----:B------:R-:W-:-:S08]  /*9d10*/  MOV R0, R2 ;  /* 0x0000000200007202 */ /* 0x000fd00000000f00 */
[----:B------:R-:W-:Y:S05]  /*9d20*/  BRA.U !UP1, `(.L_x_15) ;  /* 0x0000000109107547 */ /* 0x000fea000b800000 */
[----:B------:R-:W-:-:S04]  /*9d30*/  SHF.L.U32 R0, R36, 0x1f, RZ ;  /* 0x0000001f24007819 */ /* 0x000fc800000006ff */
[----:B------:R-:W0:Y:S02]  /*9d40*/  SYNCS.PHASECHK.TRANS64.TRYWAIT P0, [UR71], R0 ;  /* 0x00000000ff0075a7 */ /* 0x000e240008001147 */
[----:B0-----:R-:W-:Y:S05]  /*9d50*/  @!P0 BRA `(.L_x_21) ;  /* 0x0000004800ec8947 */ /* 0x001fea0003800000 */
.L_x_27:
[----:B------:R-:W-:-:S07]  /*9d60*/  MOV R0, R2 ;  /* 0x0000000200007202 */ /* 0x000fce0000000f00 */
.L_x_15:
[C---:B------:R-:W-:Y:S01]  /*9d70*/  FMUL R2, R146.reuse, 8388608 ;  /* 0x4b00000092027820 */ /* 0x040fe20000400000 */
[----:B------:R-:W-:Y:S01]  /*9d80*/  BAR.SYNC.DEFER_BLOCKING 0x0 ;  /* 0x0000000000007b1d */ /* 0x000fe20000010000 */
[----:B------:R-:W-:Y:S01]  /*9d90*/  FSETP.GEU.AND P0, PT, R146, 1.175494350822287508e-38, PT ;  /* 0x008000009200780b */ /* 0x000fe20003f0e000 */
[----:B0-----:R-:W-:Y:S01]  /*9da0*/  HFMA2 R5, -RZ, RZ, 1.443359375, -0.2030029296875 ;  /* 0x3dc6b27fff057431 */ /* 0x001fe200000001ff */
[----:B------:R-:W-:Y:S02]  /*9db0*/  LOP3.LUT P4, RZ, R147, 0xff, RZ, 0xc0, !PT ;  /* 0x000000ff93ff7812 */ /* 0x000fe4000788c0ff */
[----:B------:R-:W-:Y:S01]  /*9dc0*/  FSEL R134, R2, R146, !P0 ;  /* 0x0000009202867208 */ /* 0x000fe20004000000 */
[----:B------:R-:W0:Y:S01]  /*9dd0*/  LDCU.64 UR8, c[0x0][0x3e0] ;  /* 0x00007c00ff0877ac */ /* 0x000e220008000a00 */
[----:B------:R-:W-:Y:S02]  /*9de0*/  FSETP.GEU.AND P3, PT, |R146|, 1.175494350822287508e-38, PT ;  /* 0x008000009200780b */ /* 0x000fe40003f6e200 */
[C---:B------:R-:W-:Y:S01]  /*9df0*/  IADD3 R2, PT, PT, R134.reuse, -0x3f3504f3, RZ ;  /* 0xc0cafb0d86027810 */ /* 0x040fe20007ffe0ff */
[----:B------:R-:W1:Y:S01]  /*9e00*/  LDCU.64 UR10, c[0x0][0x3e0] ;  /* 0x00007c00ff0a77ac */ /* 0x000e620008000a00 */
[----:B------:R-:W-:-:S02]  /*9e10*/  ISETP.GE.U32.AND P1, PT, R134, 0x7f800000, PT ;  /* 0x7f8000008600780c */ /* 0x000fc40003f26070 */
[----:B------:R-:W-:Y:S02]  /*9e20*/  LOP3.LUT R3, R2, 0xff800000, RZ, 0xc0, !PT ;  /* 0xff80000002037812 */ /* 0x000fe400078ec0ff */
[C---:B------:R-:W-:Y:S02]  /*9e30*/  FSETP.NEU.AND P2, PT, R134.reuse, RZ, PT ;  /* 0x000000ff8600720b */ /* 0x040fe40003f4d000 */
[-C--:B------:R-:W-:Y:S02]  /*9e40*/  IADD3 R2, PT, PT, R134, -R3.reuse, RZ ;  /* 0x8000000386027210 */ /* 0x080fe40007ffe0ff */
[----:B------:R-:W-:-:S03]  /*9e50*/  I2FP.F32.S32 R3, R3 ;  /* 0x0000000300037245 */ /* 0x000fc60000201400 */
[----:B------:R-:W-:Y:S01]  /*9e60*/  FADD R132, R2, -1 ;  /* 0xbf80000002847421 */ /* 0x000fe20000000000 */
[----:B------:R-:W-:Y:S01]  /*9e70*/  FSEL R2, RZ, -23, P0 ;  /* 0xc1b80000ff027808 */ /* 0x000fe20000000000 */
[----:B------:R-:W2:Y:S02]  /*9e80*/  @!P4 SYNCS.CCTL.IV [UR5+0x16000] ;  /* 0x01600000ff00c9b1 */ /* 0x000ea40008000005 */
[----:B--2---:R-:W-:Y:S01]  /*9e90*/  BAR.SYNC.DEFER_BLOCKING 0x0 ;  /* 0x0000000000007b1d */ /* 0x004fe20000010000 */
[----:B------:R-:W-:Y:S01]  /*9ea0*/  FFMA.FTZ R5, R132, R5, -0.16845393180847167969 ;  /* 0xbe2c7f3084057423 */ /* 0x000fe20000010005 */
[----:B------:R-:W-:Y:S01]  /*9eb0*/  FSETP.GT.AND P0, PT, |R146|, 8.50705917302346158658e+37, PT ;  /* 0x7e8000009200780b */ /* 0x000fe20003f04200 */
[----:B------:R-:W-:Y:S01]  /*9ec0*/  FFMA.FTZ R2, R3, 1.1920928955078125e-07, R2 ;  /* 0x3400000003027823 */ /* 0x000fe20000010002 */
[----:B------:R-:W-:Y:S01]  /*9ed0*/  @P1 MOV R3, 0x7f800000 ;  /* 0x7f80000000031802 */ /* 0x000fe20000000f00 */
[----:B------:R-:W-:Y:S01]  /*9ee0*/  FFMA.FTZ R5, R132, R5, 0.1716887056827545166 ;  /* 0x3e2fcf2a84057423 */ /* 0x000fe20000010005 */
[----:B0-----:R-:W-:-:S02]  /*9ef0*/  UIMAD UR8, UR4, UR8, URZ ;  /* 0x00000008040872a4 */ /* 0x001fc4000f8e02ff */
[----:B-1----:R-:W-:Y:S01]  /*9f00*/  UIMAD UR10, UR4, UR10, URZ ;  /* 0x0000000a040a72a4 */ /* 0x002fe2000f8e02ff */
[----:B------:R-:W-:Y:S01]  /*9f10*/  FFMA.FTZ R5, R132, R5, -0.17900948226451873779 ;  /* 0xbe374e4384057423 */ /* 0x000fe20000010005 */
[----:B------:R-:W-:-:S03]  /*9f20*/  USHF.L.U32 UR6, UR8, 0x1, URZ ;  /* 0x0000000108067899 */ /* 0x000fc600080006ff */
[----:B------:R-:W-:Y:S02]  /*9f30*/  FFMA.FTZ R5, R132, R5, 0.20512372255325317383 ;  /* 0x3e520bf484057423 */ /* 0x000fe40000010005 */
[----:B------:R-:W-:Y:S02]  /*9f40*/  @P0 FMUL R146, R146, 0.25 ;  /* 0x3e80000092920820 */ /* 0x000fe40000400000 */
[----:B------:R-:W-:Y:S02]  /*9f50*/  FFMA.FTZ R5, R132, R5, -0.24046532809734344482 ;  /* 0xbe763c8b84057423 */ /* 0x000fe40000010005 */
[----:B------:R-:W-:Y:S02]  /*9f60*/  @!P3 FMUL R146, R146, 16777216 ;  /* 0x4b8000009292b820 */ /* 0x000fe40000400000 */
[C---:B------:R-:W-:Y:S02]  /*9f70*/  FFMA.FTZ R5, R132.reuse, R5, 0.28857114911079406738 ;  /* 0x3e93bf9984057423 */ /* 0x040fe40000010005 */
[----:B------:R-:W0:Y:S01]  /*9f80*/  MUFU.RCP R234, R146 ;  /* 0x0000009200ea7308 */ /* 0x000e220000001000 */
[----:B------:R-:W1:Y:S01]  /*9f90*/  @!P4 SYNCS.CCTL.IV [UR5+0x16008] ;  /* 0x01600800ff00c9b1 */ /* 0x000e620008000005 */
[C---:B------:R-:W-:Y:S01]  /*9fa0*/  FFMA.FTZ R5, R132.reuse, R5, -0.36067417263984680176 ;  /* 0xbeb8aa4984057423 */ /* 0x040fe20000010005 */
[----:B------:R-:W2:Y:S03]  /*9fb0*/  LDCU UR5, c[0x0][0x3ec] ;  /* 0x00007d80ff0577ac */ /* 0x000ea60008000800 */
[----:B------:R-:W-:-:S04]  /*9fc0*/  FFMA.FTZ R5, R132, R5, 0.48089820146560668945 ;  /* 0x3ef6384a84057423 */ /* 0x000fc80000010005 */
[C---:B------:R-:W-:Y:S02]  /*9fd0*/  FFMA.FTZ R133, R132.reuse, R5, -0.72134751081466674805 ;  /* 0xbf38aa3b84857423 */ /* 0x040fe40000010005 */
[----:B------:R-:W3:Y:S01]  /*9fe0*/  LDTM.x128 R4, tmem[UR12] ;  /* 0x0000000c000479ee */ /* 0x000ee200083c0000 */
[----:B------:R-:W-:Y:S01]  /*9ff0*/  USHF.L.U32 UR12, UR10, 0x1, URZ ;  /* 0x000000010a0c7899 */ /* 0x000fe200080006ff */
[----:B------:R-:W-:Y:S01]  /*a000*/  FMUL R133, R132, R133 ;  /* 0x0000008584857220 */ /* 0x000fe20000400000 */
[----:B------:R-:W-:-:S03]  /*a010*/  NOP ;  /* 0x0000000000007918 */ /* 0x000fc60000000000 */
[----:B------:R-:W-:Y:S01]  /*a020*/  FMUL R133, R132, R133 ;  /* 0x0000008584857220 */ /* 0x000fe20000400000 */
[----:B--2---:R-:W-:-:S03]  /*a030*/  UIMAD UR4, UR4, UR5, URZ ;  /* 0x00000005040472a4 */ /* 0x004fc6000f8e02ff */
[----:B------:R-:W-:-:S04]  /*a040*/  FFMA.FTZ R133, R132, 1.4426950216293334961, R133 ;  /* 0x3fb8aa3b84857823 */ /* 0x000fc80000010085 */
[----:B------:R-:W-:Y:S01]  /*a050*/  FADD R136, R2, R133 ;  /* 0x0000008502887221 */ /* 0x000fe20000000000 */
[----:B------:R-:W-:Y:S01]  /*a060*/  @P1 FFMA.FTZ R136, R134, R3, +INF ;  /* 0x7f80000086881423 */ /* 0x000fe20000010003 */
[----:B------:R-:W2:Y:S08]  /*a070*/  LDC.64 R132, c[0x0][0x398] ;  /* 0x0000e600ff847b82 */ /* 0x000eb00000000a00 */
[----:B------:R-:W4:Y:S01]  /*a080*/  LDC R2, c[0x0][0x3e8] ;  /* 0x0000fa00ff027b82 */ /* 0x000f220000000800 */
[----:B---3--:R-:W-:Y:S01]  /*a090*/  @P0 FMUL R34, R34, 0.25 ;  /* 0x3e80000022220820 */ /* 0x008fe20000400000 */
[----:B------:R-:W-:Y:S01]  /*a0a0*/  @P0 FMUL R35, R35, 0.25 ;  /* 0x3e80000023230820 */ /* 0x000fe20000400000 */
[----:B------:R-:W-:Y:S01]  /*a0b0*/  @P0 FMUL R36, R36, 0.25 ;  /* 0x3e80000024240820 */ /* 0x000fe20000400000 */
[----:B------:R-:W-:Y:S01]  /*a0c0*/  @P0 FMUL R4, R4, 0.25 ;  /* 0x3e80000004040820 */ /* 0x000fe20000400000 */
[----:B------:R-:W-:Y:S01]  /*a0d0*/  @!P3 FMUL R34, R34, 16777216 ;  /* 0x4b8000002222b820 */ /* 0x000fe20000400000 */
[----:B------:R-:W-:Y:S01]  /*a0e0*/  @!P3 FMUL R35, R35, 16777216 ;  /* 0x4b8000002323b820 */ /* 0x000fe20000400000 */
[----:B------:R-:W-:Y:S01]  /*a0f0*/  @!P3 FMUL R36, R36, 16777216 ;  /* 0x4b8000002424b820 */ /* 0x000fe20000400000 */
[----:B------:R-:W3:Y:S01]  /*a100*/  LDC.64 R134, c[0x0][0x398] ;  /* 0x0000e600ff867b82 */ /* 0x000ee20000000a00 */
[----:B0-----:R-:W-:Y:S01]  /*a110*/  FMUL R137, R234, R34 ;  /* 0x00000022ea897220 */ /* 0x001fe20000400000 */
[----:B------:R-:W-:-:S02]  /*a120*/  IMAD R34, R212, UR9, RZ ;  /* 0x00000009d4227c24 */ /* 0x000fc4000f8e02ff */
[----:B------:R-:W-:Y:S01]  /*a130*/  @P0 FMUL R5, R5, 0.25 ;  /* 0x3e80000005050820 */ /* 0x000fe20000400000 */
[C---:B------:R-:W-:Y:S01]  /*a140*/  FMUL R138, R234.reuse, R35 ;  /* 0x00000023ea8a7220 */ /* 0x040fe20000400000 */
[----:B------:R-:W-:Y:S01]  /*a150*/  FMUL R139, R234, R36 ;  /* 0x00000024ea8b7220 */ /* 0x000fe20000400000 */
[----:B------:R-:W-:Y:S01]  /*a160*/  FSEL R35, R136, -INF , P2 ;  /* 0xff80000088237808 */ /* 0x000fe20001000000 */
[----:B------:R-:W-:Y:S01]  /*a170*/  IMAD R36, R212, UR11, RZ ;  /* 0x0000000bd4247c24 */ /* 0x000fe2000f8e02ff */
[----:B------:R-:W-:Y:S01]  /*a180*/  SHF.L.U32 R177, R34, 0x1, RZ ;  /* 0x0000000122b17819 */ /* 0x000fe200000006ff */
[----:B------:R-:W-:Y:S01]  /*a190*/  UIMAD.WIDE UR8, UR8, 0x2, URZ ;  /* 0x00000002080878a5 */ /* 0x000fe2000f8e02ff */
[----:B------:R-:W-:Y:S01]  /*a1a0*/  @P0 FMUL R6, R6, 0.25 ;  /* 0x3e80000006060820 */ /* 0x000fe20000400000 */
        /* <DEDUP_REMOVED lines=122> */
[----:B------:R-:W-:Y:S01]  /*a950*/  @!P3 FMUL R4, R4, 16777216 ;  /* 0x4b8000000404b820 */ /* 0x000fe20000400000 */
[----:B------:R-:W-:Y:S01]  /*a960*/  @!P3 FMUL R5, R5, 16777216 ;  /* 0x4b8000000505b820 */ /* 0x000fe20000400000 */
[----:B------:R-:W-:Y:S01]  /*a970*/  IMAD.HI R34, R34, 0x2, RZ ;  /* 0x0000000222227827 */ /* 0x000fe200078e02ff */
[----:B--2---:R-:W-:-:S03]  /*a980*/  IADD3 R177, P0, P1, R177, UR6, R132 ;  /* 0x00000006b1b17c10 */ /* 0x004fc6000f91e084 */
[----:B------:R-:W-:Y:S01]  /*a990*/  FFMA R0, R35, 0.69314718246459960938, R0 ;  /* 0x3f31721823007823 */ /* 0x000fe20000000000 */
[C---:B------:R-:W-:Y:S01]  /*a9a0*/  FMUL R4, R234.reuse, R4 ;  /* 0x00000004ea047220 */ /* 0x040fe20000400000 */
[----:B------:R-:W-:Y:S01]  /*a9b0*/  FMUL R5, R234, R5 ;  /* 0x00000005ea057220 */ /* 0x000fe20000400000 */
[----:B------:R-:W-:Y:S01]  /*a9c0*/  SHF.L.U32 R35, R36, 0x1, RZ ;  /* 0x0000000124237819 */ /* 0x000fe200000006ff */
[----:B------:R-:W-:Y:S01]  /*a9d0*/  @!P3 FMUL R6, R6, 16777216 ;  /* 0x4b8000000606b820 */ /* 0x000fe20000400000 */
[----:B------:R-:W-:Y:S01]  /*a9e0*/  IADD3.X R189, PT, PT, R34, UR9, R133, P0, P1 ;  /* 0x0000000922bd7c10 */ /* 0x000fe200087e2485 */
[----:B------:R-:W-:Y:S01]  /*a9f0*/  @!P3 FMUL R7, R7, 16777216 ;  /* 0x4b8000000707b820 */ /* 0x000fe20000400000 */
[----:B----4-:R-:W-:Y:S01]  /*aa00*/  SHF.L.U32 R34, R2, 0x1, RZ ;  /* 0x0000000102227819 */ /* 0x010fe200000006ff */
[----:B------:R-:W-:Y:S01]  /*aa10*/  @!P3 FMUL R8, R8, 16777216 ;  /* 0x4b8000000808b820 */ /* 0x000fe20000400000 */
        /* <DEDUP_REMOVED lines=120> */
[----:B------:R-:W-:Y:S01]  /*b1a0*/  UIMAD.WIDE UR10, UR10, 0x2, URZ ;  /* 0x000000020a0a78a5 */ /* 0x000fe2000f8e02ff */
[----:B------:R-:W-:Y:S01]  /*b1b0*/  IMAD.HI R36, R36, 0x2, RZ ;  /* 0x0000000224247827 */ /* 0x000fe200078e02ff */
[----:B---3--:R-:W-:-:S03]  /*b1c0*/  IADD3 R134, P3, P2, R35, UR12, R134 ;  /* 0x0000000c23867c10 */ /* 0x008fc6000fa7e086 */
[C---:B------:R-:W-:Y:S01]  /*b1d0*/  FMUL R6, R234.reuse, R6 ;  /* 0x00000006ea067220 */ /* 0x040fe20000400000 */
[----:B------:R-:W-:Y:S01]  /*b1e0*/  F2FP.BF16.F32.PACK_AB R35, R5, R4 ;  /* 0x000000040523723e */ /* 0x000fe200000010ff */
[----:B------:R-:W-:Y:S01]  /*b1f0*/  FMUL R7, R234, R7 ;  /* 0x00000007ea077220 */ /* 0x000fe20000400000 */
[----:B------:R-:W-:Y:S01]  /*b200*/  IADD3 R4, P0, PT, R34, R177, RZ ;  /* 0x000000b122047210 */ /* 0x000fe20007f1e0ff */
[C---:B------:R-:W-:Y:S01]  /*b210*/  FMUL R187, R234.reuse, R54 ;  /* 0x00000036eabb7220 */ /* 0x040fe20000400000 */
[----:B------:R-:W-:Y:S01]  /*b220*/  FMUL R54, R234, R55 ;  /* 0x00000037ea367220 */ /* 0x000fe20000400000 */
[----:B------:R-:W-:Y:S01]  /*b230*/  IADD3.X R135, PT, PT, R36, UR11, R135, P3, P2 ;  /* 0x0000000b24877c10 */ /* 0x000fe20009fe4487 */
[----:B------:R-:W-:Y:S01]  /*b240*/  FMUL R8, R234, R8 ;  /* 0x00000008ea087220 */ /* 0x000fe20000400000 */
[----:B------:R-:W-:Y:S01]  /*b250*/  LEA.HI.X.SX32 R5, R2, R189, 0x1, P0 ;  /* 0x000000bd02057211 */ /* 0x000fe200000f0eff */
[C---:B------:R-:W-:Y:S01]  /*b260*/  FMUL R9, R234.reuse, R9 ;  /* 0x00000009ea097220 */ /* 0x040fe20000400000 */
[----:B------:R-:W-:Y:S01]  /*b270*/  PRMT R55, R35, 0x7632, R55 ;  /* 0x0000763223377816 */ /* 0x000fe20000000037 */
[C---:B------:R-:W-:Y:S01]  /*b280*/  FMUL R195, R234.reuse, R94 ;  /* 0x0000005eeac37220 */ /* 0x040fe20000400000 */
[----:B------:R-:W-:Y:S01]  /*b290*/  FMUL R140, R234, R37 ;  /* 0x00000025ea8c7220 */ /* 0x000fe20000400000 */
[C---:B------:R-:W-:Y:S01]  /*b2a0*/  IMAD R94, R2.reuse, 0x6, RZ ;  /* 0x00000006025e7824 */ /* 0x040fe200078e02ff */
[----:B------:R-:W-:Y:S01]  /*b2b0*/  F2FP.BF16.F32.PACK_AB R37, R7, R6 ;  /* 0x000000060725723e */ /* 0x000fe200000010ff */
[----:B------:R0:W-:Y:S01]  /*b2c0*/  STG.E.U16 desc[UR16][R134.64], R35 ;  /* 0x0000002386007986 */ /* 0x0001e2000c101510 */
[----:B------:R-:W-:Y:S01]  /*b2d0*/  LEA R6, P1, R2, R177, 0x2 ;  /* 0x000000b102067211 */ /* 0x000fe200078210ff */
[----:B------:R-:W-:Y:S01]  /*b2e0*/  FMUL R3, R234, R88 ;  /* 0x00000058ea037220 */ /* 0x000fe20000400000 */
[----:B------:R-:W-:Y:S01]  /*b2f0*/  LEA R88, R2, R2, 0x1 ;  /* 0x0000000202587211 */ /* 0x000fe200078e08ff */
[----:B------:R2:W-:Y:S01]  /*b300*/  STG.E.U16 desc[UR16][R4.64], R55 ;  /* 0x0000003704007986 */ /* 0x0005e2000c101510 */
[----:B------:R-:W-:Y:S01]  /*b310*/  LEA.HI.X.SX32 R7, R34, R189, 0x1, P1 ;  /* 0x000000bd22077211 */ /* 0x000fe200008f0eff */
[C---:B------:R-:W-:Y:S01]  /*b320*/  FMUL R191, R234.reuse, R90 ;  /* 0x0000005aeabf7220 */ /* 0x040fe20000400000 */
[----:B------:R-:W-:Y:S01]  /*b330*/  FMUL R197, R234, R96 ;  /* 0x00000060eac57220 */ /* 0x000fe20000400000 */
[C---:B------:R-:W-:Y:S01]  /*b340*/  IMAD R96, R2.reuse, 0xa, RZ ;  /* 0x0000000a02607824 */ /* 0x040fe200078e02ff */
[C---:B------:R-:W-:Y:S01]  /*b350*/  SHF.L.U32 R90, R2.reuse, 0x2, RZ ;  /* 0x00000002025a7819 */ /* 0x040fe200000006ff */
[----:B------:R3:W-:Y:S01]  /*b360*/  STG.E.U16 desc[UR16][R6.64], R37 ;  /* 0x0000002506007986 */ /* 0x0007e2000c101510 */
[----:B------:R-:W-:Y:S01]  /*b370*/  LEA R34, P1, R2, R177, 0x3 ;  /* 0x000000b102227211 */ /* 0x000fe200078218ff */
[C---:B------:R-:W-:Y:S01]  /*b380*/  FMUL R193, R234.reuse, R92 ;  /* 0x0000005ceac17220 */ /* 0x040fe20000400000 */
[C---:B------:R-:W-:Y:S01]  /*b390*/  FMUL R10, R234.reuse, R10 ;  /* 0x0000000aea0a7220 */ /* 0x040fe20000400000 */
[----:B------:R-:W-:Y:S01]  /*b3a0*/  FMUL R11, R234, R11 ;  /* 0x0000000bea0b7220 */ /* 0x000fe20000400000 */
[----:B0-----:R-:W-:Y:S01]  /*b3b0*/  LEA.HI.X.SX32 R35, R90, R189, 0x1, P1 ;  /* 0x000000bd5a237211 */ /* 0x001fe200008f0eff */
[C---:B------:R-:W-:Y:S01]  /*b3c0*/  FMUL R12, R234.reuse, R12 ;  /* 0x0000000cea0c7220 */ /* 0x040fe20000400000 */
[----:B--2---:R-:W-:Y:S01]  /*b3d0*/  F2FP.BF16.F32.PACK_AB R5, R9, R8 ;  /* 0x000000080905723e */ /* 0x004fe200000010ff */
[----:B------:R-:W-:Y:S01]  /*b3e0*/  FMUL R13, R234, R13 ;  /* 0x0000000dea0d7220 */ /* 0x000fe20000400000 */
[----:B------:R-:W-:Y:S01]  /*b3f0*/  IADD3 R8, P0, PT, R94, R177, RZ ;  /* 0x000000b15e087210 */ /* 0x000fe20007f1e0ff */
[C---:B------:R-:W-:Y:S01]  /*b400*/  IMAD R90, R2.reuse, 0xe, RZ ;  /* 0x0000000e025a7824 */ /* 0x040fe200078e02ff */
[----:B------:R-:W-:Y:S01]  /*b410*/  LEA R92, R2, R2, 0x2 ;  /* 0x00000002025c7211 */ /* 0x000fe200078e10ff */
[----:B------:R-:W-:Y:S01]  /*b420*/  FMUL R14, R234, R14 ;  /* 0x0000000eea0e7220 */ /* 0x000fe20000400000 */
[----:B------:R-:W-:Y:S01]  /*b430*/  LEA.HI.X.SX32 R9, R88, R189, 0x1, P0 ;  /* 0x000000bd58097211 */ /* 0x000fe200000f0eff */
[----:B------:R-:W-:Y:S01]  /*b440*/  IMAD R88, R2, 0xc, RZ ;  /* 0x0000000c02587824 */ /* 0x000fe200078e02ff */
[----:B---3--:R-:W-:Y:S01]  /*b450*/  PRMT R7, R37, 0x7632, R7 ;  /* 0x0000763225077816 */ /* 0x008fe20000000007 */
[----:B------:R-:W-:Y:S01]  /*b460*/  FMUL R15, R234, R15 ;  /* 0x0000000fea0f7220 */ /* 0x000fe20000400000 */
[-C--:B------:R-:W-:Y:S01]  /*b470*/  IADD3 R36, P2, PT, R96, R177.reuse, RZ ;  /* 0x000000b160247210 */ /* 0x080fe20007f5e0ff */
[----:B------:R-:W-:Y:S01]  /*b480*/  FMUL R16, R234, R16 ;  /* 0x00000010ea107220 */ /* 0x000fe20000400000 */
[----:B------:R-:W-:Y:S01]  /*b490*/  IADD3 R4, P0, PT, R88, R177, RZ ;  /* 0x000000b158047210 */ /* 0x000fe20007f1e0ff */
[----:B------:R0:W-:Y:S01]  /*b4a0*/  STG.E.U16 desc[UR16][R8.64], R7 ;  /* 0x0000000708007986 */ /* 0x0001e2000c101510 */
[----:B------:R-:W-:Y:S01]  /*b4b0*/  LEA.HI.X.SX32 R37, R92, R189, 0x1, P2 ;  /* 0x000000bd5c257211 */ /* 0x000fe200010f0eff */
[----:B------:R-:W-:Y:S01]  /*b4c0*/  IMAD R92, R2, 0x14, RZ ;  /* 0x00000014025c7824 */ /* 0x000fe200078e02ff */
[----:B------:R-:W-:Y:S01]  /*b4d0*/  PRMT R55, R5, 0x7632, R55 ;  /* 0x0000763205377816 */ /* 0x000fe20000000037 */
[----:B------:R2:W-:Y:S01]  /*b4e0*/  STG.E.U16 desc[UR16][R34.64], R5 ;  /* 0x0000000522007986 */ /* 0x0005e2000c101510 */
[----:B------:R-:W-:Y:S01]  /*b4f0*/  F2FP.BF16.F32.PACK_AB R11, R11, R10 ;  /* 0x0000000a0b0b723e */ /* 0x000fe200000010ff */
[----:B------:R-:W-:Y:S01]  /*b500*/  FMUL R17, R234, R17 ;  /* 0x00000011ea117220 */ /* 0x000fe20000400000 */
[----:B------:R-:W-:Y:S01]  /*b510*/  LEA R10, R2, -R2, 0x3 ;  /* 0x80000002020a7211 */ /* 0x000fe200078e18ff */
[----:B------:R3:W-:Y:S01]  /*b520*/  STG.E.U16 desc[UR16][R36.64], R55 ;  /* 0x0000003724007986 */ /* 0x0007e2000c101510 */
[-C--:B------:R-:W-:Y:S01]  /*b530*/  IADD3 R6, P1, PT, R90, R177.reuse, RZ ;  /* 0x000000b15a067210 */ /* 0x080fe20007f3e0ff */
[C---:B------:R-:W-:Y:S01]  /*b540*/  FMUL R199, R234.reuse, R98 ;  /* 0x00000062eac77220 */ /* 0x040fe20000400000 */
[----:B------:R-:W-:Y:S01]  /*b550*/  F2FP.BF16.F32.PACK_AB R15, R15, R14 ;  /* 0x0000000e0f0f723e */ /* 0x000fe200000010ff */
[----:B------:R-:W-:Y:S01]  /*b560*/  FMUL R20, R234, R20 ;  /* 0x00000014ea147220 */ /* 0x000fe20000400000 */
[----:B0-----:R-:W-:Y:S01]  /*b570*/  LEA R8, P2, R2, R177, 0x4 ;  /* 0x000000b102087211 */ /* 0x001fe200078420ff */
[----:B------:R-:W-:Y:S01]  /*b580*/  FMUL R21, R234, R21 ;  /* 0x00000015ea157220 */ /* 0x000fe20000400000 */
[-C--:B------:R-:W-:Y:S01]  /*b590*/  LEA.HI.X.SX32 R7, R10, R189.reuse, 0x1, P1 ;  /* 0x000000bd0a077211 */ /* 0x080fe200008f0eff */
[C---:B--2---:R-:W-:Y:S01]  /*b5a0*/  IMAD R34, R2.reuse, 0xb, RZ ;  /* 0x0000000b02227824 */ /* 0x044fe200078e02ff */
[----:B------:R-:W-:Y:S01]  /*b5b0*/  F2FP.BF16.F32.PACK_AB R35, R13, R12 ;  /* 0x0000000c0d23723e */ /* 0x000fe200000010ff */
[----:B------:R-:W-:Y:S01]  /*b5c0*/  IMAD R98, R2, 0x1c, RZ ;  /* 0x0000001c02627824 */ /* 0x000fe200078e02ff */
[-C--:B------:R-:W-:Y:S01]  /*b5d0*/  LEA.HI.X.SX32 R5, R94, R189.reuse, 0x1, P0 ;  /* 0x000000bd5e057211 */ /* 0x080fe200000f0eff */
[C---:B------:R-:W-:Y:S01]  /*b5e0*/  IMAD R94, R2.reuse, 0x16, RZ ;  /* 0x00000016025e7824 */ /* 0x040fe200078e02ff */
[C---:B------:R-:W-:Y:S01]  /*b5f0*/  SHF.L.U32 R12, R2.reuse, 0x3, RZ ;  /* 0x00000003020c7819 */ /* 0x040fe200000006ff */
[----:B---3--:R-:W-:Y:S01]  /*b600*/  IMAD R36, R2, 0x12, RZ ;  /* 0x0000001202247824 */ /* 0x008fe200078e02ff */
[----:B------:R-:W-:Y:S01]  /*b610*/  PRMT R13, R11, 0x7632, R13 ;  /* 0x000076320b0d7816 */ /* 0x000fe2000000000d */
[----:B------:R0:W-:Y:S01]  /*b620*/  STG.E.U16 desc[UR16][R4.64], R11 ;  /* 0x0000000b04007986 */ /* 0x0001e2000c101510 */
[----:B------:R-:W-:Y:S01]  /*b630*/  LEA.HI.X.SX32 R9, R12, R189, 0x1, P2 ;  /* 0x000000bd0c097211 */ /* 0x000fe200010f0eff */
[----:B------:R-:W-:Y:S01]  /*b640*/  FMUL R18, R234, R18 ;  /* 0x00000012ea127220 */ /* 0x000fe20000400000 */
[----:B------:R-:W-:Y:S01]  /*b650*/  LEA R14, R2, R2, 0x3 ;  /* 0x00000002020e7211 */ /* 0x000fe200078e18ff */
[----:B------:R2:W-:Y:S01]  /*b660*/  STG.E.U16 desc[UR16][R6.64], R13 ;  /* 0x0000000d06007986 */ /* 0x0005e2000c101510 */
[----:B------:R-:W-:Y:S01]  /*b670*/  IADD3 R10, P0, PT, R36, R177, RZ ;  /* 0x000000b1240a7210 */ /* 0x000fe20007f1e0ff */
[----:B------:R-:W-:Y:S01]  /*b680*/  FMUL R19, R234, R19 ;  /* 0x00000013ea137220 */ /* 0x000fe20000400000 */
[-C--:B------:R-:W-:Y:S01]  /*b690*/  IADD3 R12, P1, PT, R92, R177.reuse, RZ ;  /* 0x000000b15c0c7210 */ /* 0x080fe20007f3e0ff */
[----:B------:R3:W-:Y:S01]  /*b6a0*/  STG.E.U16 desc[UR16][R8.64], R35 ;  /* 0x0000002308007986 */ /* 0x0007e2000c101510 */
[----:B------:R-:W-:Y:S01]  /*b6b0*/  F2FP.BF16.F32.PACK_AB R16, R17, R16 ;  /* 0x000000101110723e */ /* 0x000fe200000010ff */
[----:B------:R-:W-:Y:S01]  /*b6c0*/  FMUL R201, R234, R100 ;  /* 0x00000064eac97220 */ /* 0x000fe20000400000 */
[----:B------:R-:W-:Y:S01]  /*b6d0*/  F2FP.BF16.F32.PACK_AB R21, R21, R20 ;  /* 0x000000141515723e */ /* 0x000fe200000010ff */
[----:B------:R-:W-:Y:S01]  /*b6e0*/  IMAD R20, R2, 0x22, RZ ;  /* 0x0000002202147824 */ /* 0x000fe200078e02ff */
[----:B0-----:R-:W-:Y:S01]  /*b6f0*/  IADD3 R4, P2, PT, R94, R177, RZ ;  /* 0x000000b15e047210 */ /* 0x001fe20007f5e0ff */
[----:B------:R-:W-:Y:S01]  /*b700*/  IMAD R100, R2, 0x24, RZ ;  /* 0x0000002402647824 */ /* 0x000fe200078e02ff */
[-C--:B------:R-:W-:Y:S01]  /*b710*/  LEA.HI.X.SX32 R11, R14, R189.reuse, 0x1, P0 ;  /* 0x000000bd0e0b7211 */ /* 0x080fe200000f0eff */
[----:B------:R-:W-:Y:S01]  /*b720*/  IMAD R14, R2, 0xd, RZ ;  /* 0x0000000d020e7824 */ /* 0x000fe200078e02ff */
[-C--:B------:R-:W-:Y:S01]  /*b730*/  LEA.HI.X.SX32 R5, R34, R189.reuse, 0x1, P2 ;  /* 0x000000bd22057211 */ /* 0x080fe200010f0eff */
[----:B------:R-:W-:Y:S01]  /*b740*/  IMAD R34, R2, 0x18, RZ ;  /* 0x0000001802227824 */ /* 0x000fe200078e02ff */
[----:B--2---:R-:W-:Y:S01]  /*b750*/  LEA.HI.X.SX32 R13, R96, R189, 0x1, P1 ;  /* 0x000000bd600d7211 */ /* 0x004fe200008f0eff */
[----:B------:R-:W-:Y:S01]  /*b760*/  IMAD R96, R2, 0x1a, RZ ;  /* 0x0000001a02607824 */ /* 0x000fe200078e02ff */
[----:B------:R-:W-:Y:S01]  /*b770*/  PRMT R7, R35, 0x7632, R7 ;  /* 0x0000763223077816 */ /* 0x000fe20000000007 */
[----:B------:R-:W-:Y:S01]  /*b780*/  FMUL R205, R234, R104 ;  /* 0x00000068eacd7220 */ /* 0x000fe20000400000 */
[-C--:B------:R-:W-:Y:S01]  /*b790*/  IADD3 R6, P0, PT, R34, R177.reuse, RZ ;  /* 0x000000b122067210 */ /* 0x080fe20007f1e0ff */
[----:B------:R-:W-:Y:S01]  /*b7a0*/  FMUL R22, R234, R22 ;  /* 0x00000016ea167220 */ /* 0x000fe20000400000 */
[----:B---3--:R-:W-:Y:S01]  /*b7b0*/  PRMT R9, R15, 0x7632, R9 ;  /* 0x000076320f097816 */ /* 0x008fe20000000009 */
[----:B------:R0:W-:Y:S01]  /*b7c0*/  STG.E.U16 desc[UR16][R10.64], R7 ;  /* 0x000000070a007986 */ /* 0x0001e2000c101510 */
[----:B------:R-:W-:Y:S01]  /*b7d0*/  IADD3 R8, P1, PT, R96, R177, RZ ;  /* 0x000000b160087210 */ /* 0x000fe20007f3e0ff */
[----:B------:R-:W-:Y:S01]  /*b7e0*/  FMUL R23, R234, R23 ;  /* 0x00000017ea177220 */ /* 0x000fe20000400000 */
[----:B------:R-:W-:Y:S01]  /*b7f0*/  F2FP.BF16.F32.PACK_AB R19, R19, R18 ;  /* 0x000000121313723e */ /* 0x000fe200000010ff */
[----:B------:R2:W-:Y:S01]  /*b800*/  STG.E.U16 desc[UR16][R12.64], R15 ;  /* 0x0000000f0c007986 */ /* 0x0005e2000c101510 */
[----:B------:R-:W-:Y:S01]  /*b810*/  LEA R18, R2, R2, 0x4 ;  /* 0x0000000202127211 */ /* 0x000fe200078e20ff */
[----:B------:R-:W-:Y:S01]  /*b820*/  FMUL R209, R234, R108 ;  /* 0x0000006cead17220 */ /* 0x000fe20000400000 */
[----:B------:R-:W-:Y:S01]  /*b830*/  IMAD R104, R2, 0x26, RZ ;  /* 0x0000002602687824 */ /* 0x000fe200078e02ff */
[----:B------:R3:W-:Y:S01]  /*b840*/  STG.E.U16 desc[UR16][R4.64], R9 ;  /* 0x0000000904007986 */ /* 0x0007e2000c101510 */
[C---:B------:R-:W-:Y:S01]  /*b850*/  FMUL R24, R234.reuse, R24 ;  /* 0x00000018ea187220 */ /* 0x040fe20000400000 */
[----:B------:R-:W-:Y:S01]  /*b860*/  FMUL R25, R234, R25 ;  /* 0x00000019ea197220 */ /* 0x000fe20000400000 */
[----:B------:R-:W-:Y:S01]  /*b870*/  IMAD R108, R2, 0x28, RZ ;  /* 0x00000028026c7824 */ /* 0x000fe200078e02ff */
[----:B0-----:R-:W-:Y:S01]  /*b880*/  LEA.HI.X.SX32 R7, R88, R189, 0x1, P0 ;  /* 0x000000bd58077211 */ /* 0x001fe200000f0eff */
[----:B------:R-:W-:Y:S01]  /*b890*/  IMAD R88, R2, 0x1e, RZ ;  /* 0x0000001e02587824 */ /* 0x000fe200078e02ff */
[----:B------:R-:W-:Y:S01]  /*b8a0*/  IADD3 R10, P2, PT, R98, R177, RZ ;  /* 0x000000b1620a7210 */ /* 0x000fe20007f5e0ff */
[----:B------:R-:W-:Y:S01]  /*b8b0*/  FMUL R213, R234, R112 ;  /* 0x00000070ead57220 */ /* 0x000fe20000400000 */
[----:B--2---:R-:W-:Y:S01]  /*b8c0*/  PRMT R13, R16, 0x7632, R13 ;  /* 0x00007632100d7816 */ /* 0x004fe2000000000d */
[----:B------:R-:W-:Y:S01]  /*b8d0*/  IMAD R112, R2, 0x2e, RZ ;  /* 0x0000002e02707824 */ /* 0x000fe200078e02ff */
[----:B------:R-:W-:Y:S01]  /*b8e0*/  LEA.HI.X.SX32 R11, R90, R189, 0x1, P2 ;  /* 0x000000bd5a0b7211 */ /* 0x000fe200010f0eff */
[----:B------:R-:W-:Y:S01]  /*b8f0*/  FMUL R26, R234, R26 ;  /* 0x0000001aea1a7220 */ /* 0x000fe20000400000 */
[----:B---3--:R-:W-:Y:S01]  /*b900*/  PRMT R5, R16, 0x7610, R5 ;  /* 0x0000761010057816 */ /* 0x008fe20000000005 */
[----:B------:R-:W-:Y:S01]  /*b910*/  FMUL R27, R234, R27 ;  /* 0x0000001bea1b7220 */ /* 0x000fe20000400000 */
[----:B------:R-:W-:Y:S01]  /*b920*/  LEA.HI.X.SX32 R9, R14, R189, 0x1, P1 ;  /* 0x000000bd0e097211 */ /* 0x000fe200008f0eff */
[----:B------:R-:W-:Y:S01]  /*b930*/  FMUL R217, R234, R116 ;  /* 0x00000074ead97220 */ /* 0x000fe20000400000 */
[----:B------:R-:W-:Y:S01]  /*b940*/  LEA R14, R2, -R2, 0x4 ;  /* 0x80000002020e7211 */ /* 0x000fe200078e20ff */
[----:B------:R0:W-:Y:S01]  /*b950*/  STG.E.U16 desc[UR16][R6.64], R5 ;  /* 0x0000000506007986 */ /* 0x0001e2000c101510 */
[-C--:B------:R-:W-:Y:S01]  /*b960*/  IADD3 R4, P0, PT, R88, R177.reuse, RZ ;  /* 0x000000b158047210 */ /* 0x080fe20007f1e0ff */
[C---:B------:R-:W-:Y:S01]  /*b970*/  IMAD R116, R2.reuse, 0x30, RZ ;  /* 0x0000003002747824 */ /* 0x040fe200078e02ff */
[C---:B------:R-:W-:Y:S01]  /*b980*/  SHF.L.U32 R16, R2.reuse, 0x4, RZ ;  /* 0x0000000402107819 */ /* 0x040fe200000006ff */
[----:B------:R2:W-:Y:S01]  /*b990*/  STG.E.U16 desc[UR16][R8.64], R13 ;  /* 0x0000000d08007986 */ /* 0x0005e2000c101510 */
[----:B------:R-:W-:Y:S01]  /*b9a0*/  LEA R12, P1, R2, R177, 0x5 ;  /* 0x000000b1020c7211 */ /* 0x000fe200078228ff */
[----:B------:R-:W-:Y:S01]  /*b9b0*/  FMUL R28, R234, R28 ;  /* 0x0000001cea1c7220 */ /* 0x000fe20000400000 */
[----:B------:R-:W-:Y:S01]  /*b9c0*/  F2FP.BF16.F32.PACK_AB R22, R23, R22 ;  /* 0x000000161716723e */ /* 0x000fe200000010ff */
[----:B------:R3:W-:Y:S01]  /*b9d0*/  STG.E.U16 desc[UR16][R10.64], R19 ;  /* 0x000000130a007986 */ /* 0x0007e2000c101510 */
[----:B------:R-:W-:Y:S01]  /*b9e0*/  F2FP.BF16.F32.PACK_AB R25, R25, R24 ;  /* 0x000000181919723e */ /* 0x000fe200000010ff */
[----:B------:R-:W-:Y:S01]  /*b9f0*/  IMAD R24, R2, 0x2a, RZ ;  /* 0x0000002a02187824 */ /* 0x000fe200078e02ff */
[----:B------:R-:W-:Y:S01]  /*ba00*/  F2FP.BF16.F32.PACK_AB R26, R27, R26 ;  /* 0x0000001a1b1a723e */ /* 0x000fe200000010ff */
[----:B------:R-:W-:Y:S01]  /*ba10*/  FMUL R29, R234, R29 ;  /* 0x0000001dea1d7220 */ /* 0x000fe20000400000 */
[----:B0-----:R-:W-:Y:S01]  /*ba20*/  IADD3 R6, P2, PT, R20, R177, RZ ;  /* 0x000000b114067210 */ /* 0x001fe20007f5e0ff */
[----:B------:R-:W-:Y:S01]  /*ba30*/  FMUL R30, R234, R30 ;  /* 0x0000001eea1e7220 */ /* 0x000fe20000400000 */
[----:B------:R-:W-:Y:S01]  /*ba40*/  LEA.HI.X.SX32 R5, R14, R189, 0x1, P0 ;  /* 0x000000bd0e057211 */ /* 0x000fe200000f0eff */
[----:B------:R-:W-:Y:S01]  /*ba50*/  IMAD R14, R2, 0x13, RZ ;  /* 0x00000013020e7824 */ /* 0x000fe200078e02ff */
[----:B--2---:R-:W-:Y:S01]  /*ba60*/  PRMT R9, R19, 0x7632, R9 ;  /* 0x0000763213097816 */ /* 0x004fe20000000009 */
[----:B------:R-:W-:Y:S01]  /*ba70*/  FMUL R31, R234, R31 ;  /* 0x0000001fea1f7220 */ /* 0x000fe20000400000 */
[----:B------:R-:W-:Y:S01]  /*ba80*/  IADD3 R8, P0, PT, R100, R177, RZ ;  /* 0x000000b164087210 */ /* 0x000fe20007f1e0ff */
[----:B------:R-:W-:Y:S01]  /*ba90*/  FMUL R32, R234, R32 ;  /* 0x00000020ea207220 */ /* 0x000fe20000400000 */
[-C--:B------:R-:W-:Y:S01]  /*baa0*/  LEA.HI.X.SX32 R13, R16, R189.reuse, 0x1, P1 ;  /* 0x000000bd100d7211 */ /* 0x080fe200008f0eff */
[----:B------:R0:W-:Y:S01]  /*bab0*/  STG.E.U16 desc[UR16][R4.64], R9 ;  /* 0x0000000904007986 */ /* 0x0001e2000c101510 */
[----:B------:R-:W-:Y:S01]  /*bac0*/  LEA.HI.X.SX32 R7, R18, R189, 0x1, P2 ;  /* 0x000000bd12077211 */ /* 0x000fe200010f0eff */
[----:B------:R-:W-:Y:S01]  /*bad0*/  IMAD R16, R2, 0x17, RZ ;  /* 0x0000001702107824 */ /* 0x000fe200078e02ff */
[----:B---3--:R-:W-:Y:S01]  /*bae0*/  PRMT R11, R21, 0x7632, R11 ;  /* 0x00007632150b7816 */ /* 0x008fe2000000000b */
[----:B------:R-:W-:Y:S01]  /*baf0*/  STG.E.U16 desc[UR16][R12.64], R21 ;  /* 0x000000150c007986 */ /* 0x000fe2000c101510 */
[----:B------:R-:W-:Y:S01]  /*bb00*/  IADD3 R10, P1, PT, R104, R177, RZ ;  /* 0x000000b1680a7210 */ /* 0x000fe20007f3e0ff */
[----:B------:R-:W-:Y:S01]  /*bb10*/  FMUL R33, R234, R33 ;  /* 0x00000021ea217220 */ /* 0x000fe20000400000 */
[----:B------:R-:W-:Y:S01]  /*bb20*/  F2FP.BF16.F32.PACK_AB R28, R29, R28 ;  /* 0x0000001c1d1c723e */ /* 0x000fe200000010ff */
[----:B------:R2:W-:Y:S01]  /*bb30*/  STG.E.U16 desc[UR16][R6.64], R11 ;  /* 0x0000000b06007986 */ /* 0x0005e2000c101510 */
[----:B------:R-:W-:Y:S01]  /*bb40*/  F2FP.BF16.F32.PACK_AB R31, R31, R30 ;  /* 0x0000001e1f1f723e */ /* 0x000fe200000010ff */
[C---:B------:R-:W-:Y:S01]  /*bb50*/  IMAD R30, R2.reuse, 0x38, RZ ;  /* 0x00000038021e7824 */ /* 0x040fe200078e02ff */
[----:B------:R-:W-:Y:S01]  /*bb60*/  F2FP.BF16.F32.PACK_AB R32, R33, R32 ;  /* 0x000000202120723e */ /* 0x000fe200000010ff */
[----:B------:R-:W-:Y:S01]  /*bb70*/  IMAD R18, R2, 0x1d, RZ ;  /* 0x0000001d02127824 */ /* 0x000fe200078e02ff */
[----:B0-----:R-:W-:Y:S01]  /*bb80*/  LEA.HI.X.SX32 R9, R36, R189, 0x1, P0 ;  /* 0x000000bd24097211 */ /* 0x001fe200000f0eff */
[----:B------:R-:W-:Y:S01]  /*bb90*/  IMAD R36, R2, 0x2c, RZ ;  /* 0x0000002c02247824 */ /* 0x000fe200078e02ff */
[----:B------:R-:W-:Y:S01]  /*bba0*/  IADD3 R4, P2, PT, R108, R177, RZ ;  /* 0x000000b16c047210 */ /* 0x000fe20007f5e0ff */
[----:B------:R-:W-:Y:S01]  /*bbb0*/  IMAD R90, R2, 0x46, RZ ;  /* 0x00000046025a7824 */ /* 0x000fe200078e02ff */
[----:B------:R-:W-:Y:S01]  /*bbc0*/  PRMT R17, R32, 0x7632, R17 ;  /* 0x0000763220117816 */ /* 0x000fe20000000011 */
[----:B------:R0:W-:Y:S01]  /*bbd0*/  STG.E.U16 desc[UR16][R8.64], R22 ;  /* 0x0000001608007986 */ /* 0x0001e2000c101510 */
[-C--:B------:R-:W-:Y:S01]  /*bbe0*/  LEA.HI.X.SX32 R5, R92, R189.reuse, 0x1, P2 ;  /* 0x000000bd5c057211 */ /* 0x080fe200010f0eff */
[----:B------:R-:W-:Y:S01]  /*bbf0*/  IMAD R92, R2, 0x42, RZ ;  /* 0x00000042025c7824 */ /* 0x000fe200078e02ff */
[----:B--2---:R-:W-:Y:S01]  /*bc00*/  LEA.HI.X.SX32 R11, R14, R189, 0x1, P1 ;  /* 0x000000bd0e0b7211 */ /* 0x004fe200008f0eff */
[----:B------:R-:W-:Y:S01]  /*bc10*/  IMAD R14, R2, 0x15, RZ ;  /* 0x00000015020e7824 */ /* 0x000fe200078e02ff */
[----:B------:R-:W-:Y:S01]  /*bc20*/  PRMT R7, R22, 0x7632, R7 ;  /* 0x0000763216077816 */ /* 0x000fe20000000007 */
[----:B------:R-:W-:Y:S01]  /*bc30*/  FMUL R38, R234, R38 ;  /* 0x00000026ea267220 */ /* 0x000fe20000400000 */
[----:B------:R-:W-:Y:S01]  /*bc40*/  IADD3 R6, P0, PT, R24, R177, RZ ;  /* 0x000000b118067210 */ /* 0x000fe20007f1e0ff */
[----:B------:R-:W-:Y:S01]  /*bc50*/  FMUL R39, R234, R39 ;  /* 0x00000027ea277220 */ /* 0x000fe20000400000 */
[----:B------:R-:W-:Y:S01]  /*bc60*/  IADD3 R12, P1, PT, R36, R177, RZ ;  /* 0x000000b1240c7210 */ /* 0x000fe20007f3e0ff */
[----:B------:R2:W-:Y:S01]  /*bc70*/  STG.E.U16 desc[UR16][R10.64], R7 ;  /* 0x000000070a007986 */ /* 0x0005e2000c101510 */
[----:B------:R-:W-:Y:S01]  /*bc80*/  F2FP.BF16.F32.PACK_AB R137, R138, R137 ;  /* 0x000000898a89723e */ /* 0x000fe200000010ff */
[----:B0-----:R-:W-:Y:S01]  /*bc90*/  IMAD R22, R2, 0x34, RZ ;  /* 0x0000003402167824 */ /* 0x001fe200078e02ff */
[----:B------:R-:W-:Y:S01]  /*bca0*/  IADD3 R8, P2, PT, R112, R177, RZ ;  /* 0x000000b170087210 */ /* 0x000fe20007f5e0ff */
[----:B------:R0:W-:Y:S01]  /*bcb0*/  STG.E.U16 desc[UR16][R4.64], R25 ;  /* 0x0000001904007986 */ /* 0x0001e2000c101510 */
[-C--:B------:R-:W-:Y:S01]  /*bcc0*/  LEA.HI.X.SX32 R13, R94, R189.reuse, 0x1, P1 ;  /* 0x000000bd5e0d7211 */ /* 0x080fe200008f0eff */
[----:B------:R-:W-:Y:S01]  /*bcd0*/  IMAD R94, R2, 0x48, RZ ;  /* 0x00000048025e7824 */ /* 0x000fe200078e02ff */
[----:B------:R-:W-:Y:S01]  /*bce0*/  LEA.HI.X.SX32 R9, R16, R189, 0x1, P2 ;  /* 0x000000bd10097211 */ /* 0x000fe200010f0eff */
[----:B------:R-:W-:Y:S01]  /*bcf0*/  IMAD R16, R2, 0x32, RZ ;  /* 0x0000003202107824 */ /* 0x000fe200078e02ff */
[----:B------:R-:W-:Y:S01]  /*bd00*/  F2FP.BF16.F32.PACK_AB R139, R140, R139 ;  /* 0x0000008b8c8b723e */ /* 0x000fe200000010ff */
[C---:B------:R-:W-:Y:S01]  /*bd10*/  FMUL R40, R234.reuse, R40 ;  /* 0x00000028ea287220 */ /* 0x040fe20000400000 */
[----:B------:R-:W-:Y:S01]  /*bd20*/  F2FP.BF16.F32.PACK_AB R38, R39, R38 ;  /* 0x000000262726723e */ /* 0x000fe200000010ff */
[----:B------:R-:W-:Y:S01]  /*bd30*/  FMUL R41, R234, R41 ;  /* 0x00000029ea297220 */ /* 0x000fe20000400000 */
[----:B--2---:R-:W-:Y:S01]  /*bd40*/  LEA.HI.X.SX32 R7, R14, R189, 0x1, P0 ;  /* 0x000000bd0e077211 */ /* 0x004fe200000f0eff */
[----:B------:R-:W-:Y:S01]  /*bd50*/  IMAD R14, R2, 0x19, RZ ;  /* 0x00000019020e7824 */ /* 0x000fe200078e02ff */
[----:B------:R-:W-:Y:S01]  /*bd60*/  PRMT R11, R26, 0x7632, R11 ;  /* 0x000076321a0b7816 */ /* 0x000fe2000000000b */
[----:B------:R-:W-:Y:S01]  /*bd70*/  FMUL R203, R234, R102 ;  /* 0x00000066eacb7220 */ /* 0x000fe20000400000 */
[----:B0-----:R-:W-:Y:S01]  /*bd80*/  PRMT R5, R25, 0x7632, R5 ;  /* 0x0000763219057816 */ /* 0x001fe20000000005 */
[----:B------:R-:W-:Y:S01]  /*bd90*/  IMAD R102, R2, 0x4c, RZ ;  /* 0x0000004c02667824 */ /* 0x000fe200078e02ff */
[-C--:B------:R-:W-:Y:S01]  /*bda0*/  IADD3 R4, P0, PT, R116, R177.reuse, RZ ;  /* 0x000000b174047210 */ /* 0x080fe20007f1e0ff */
[----:B------:R-:W-:Y:S01]  /*bdb0*/  FMUL R42, R234, R42 ;  /* 0x0000002aea2a7220 */ /* 0x000fe20000400000 */
[----:B------:R-:W-:Y:S01]  /*bdc0*/  IADD3 R10, P1, PT, R16, R177, RZ ;  /* 0x000000b1100a7210 */ /* 0x000fe20007f3e0ff */
[----:B------:R0:W-:Y:S01]  /*bdd0*/  STG.E.U16 desc[UR16][R6.64], R5 ;  /* 0x0000000506007986 */ /* 0x0001e2000c101510 */
[C---:B------:R-:W-:Y:S01]  /*bde0*/  FMUL R43, R234.reuse, R43 ;  /* 0x0000002bea2b7220 */ /* 0x040fe20000400000 */
[----:B------:R-:W-:Y:S01]  /*bdf0*/  F2FP.BF16.F32.PACK_AB R40, R41, R40 ;  /* 0x000000282928723e */ /* 0x000fe200000010ff */
[----:B------:R-:W-:Y:S01]  /*be00*/  FMUL R207, R234, R106 ;  /* 0x0000006aeacf7220 */ /* 0x000fe20000400000 */
[----:B------:R2:W-:Y:S01]  /*be10*/  STG.E.U16 desc[UR16][R12.64], R26 ;  /* 0x0000001a0c007986 */ /* 0x0005e2000c101510 */
[----:B------:R-:W-:-:S02]  /*be20*/  IMAD R106, R2, 0x4e, RZ ;  /* 0x0000004e026a7824 */ /* 0x000fc400078e02ff */
[C---:B------:R-:W-:Y:S01]  /*be30*/  FMUL R211, R234.reuse, R110 ;  /* 0x0000006eead37220 */ /* 0x040fe20000400000 */
[----:B------:R-:W-:Y:S01]  /*be40*/  FMUL R215, R234, R114 ;  /* 0x00000072ead77220 */ /* 0x000fe20000400000 */
[----:B------:R3:W-:Y:S01]  /*be50*/  STG.E.U16 desc[UR16][R8.64], R11 ;  /* 0x0000000b08007986 */ /* 0x0007e2000c101510 */
[----:B------:R-:W-:Y:S02]  /*be60*/  IMAD R110, R2, 0x50, RZ ;  /* 0x00000050026e7824 */ /* 0x000fe400078e02ff */
[----:B------:R-:W-:Y:S01]  /*be70*/  FMUL R44, R234, R44 ;  /* 0x0000002cea2c7220 */ /* 0x000fe20000400000 */
[----:B------:R-:W-:Y:S01]  /*be80*/  IMAD R114, R2, 0x52, RZ ;  /* 0x0000005202727824 */ /* 0x000fe200078e02ff */
[----:B0-----:R-:W-:Y:S01]  /*be90*/  IADD3 R6, P2, PT, R22, R177, RZ ;  /* 0x000000b116067210 */ /* 0x001fe20007f5e0ff */
[----:B------:R-:W-:Y:S01]  /*bea0*/  FMUL R45, R234, R45 ;  /* 0x0000002dea2d7220 */ /* 0x000fe20000400000 */
[-C--:B------:R-:W-:Y:S01]  /*beb0*/  LEA.HI.X.SX32 R5, R34, R189.reuse, 0x1, P0 ;  /* 0x000000bd22057211 */ /* 0x080fe200000f0eff */
[----:B------:R-:W-:Y:S01]  /*bec0*/  IMAD R34, R2, 0x3a, RZ ;  /* 0x0000003a02227824 */ /* 0x000fe200078e02ff */
[-C--:B------:R-:W-:Y:S01]  /*bed0*/  LEA.HI.X.SX32 R7, R96, R189.reuse, 0x1, P2 ;  /* 0x000000bd60077211 */ /* 0x080fe200010f0eff */
[----:B--2---:R-:W-:Y:S01]  /*bee0*/  IMAD R26, R2, 0x36, RZ ;  /* 0x00000036021a7824 */ /* 0x004fe200078e02ff */
[----:B------:R-:W-:Y:S01]  /*bef0*/  F2FP.BF16.F32.PACK_AB R42, R43, R42 ;  /* 0x0000002a2b2a723e */ /* 0x000fe200000010ff */
[----:B------:R0:W-:Y:S01]  /*bf00*/  STG.E.U16 desc[UR16][R4.64], R28 ;  /* 0x0000001c04007986 */ /* 0x0001e2000c101510 */
[----:B---3--:R-:W-:Y:S01]  /*bf10*/  LEA.HI.X.SX32 R11, R14, R189, 0x1, P1 ;  /* 0x000000bd0e0b7211 */ /* 0x008fe200008f0eff */
[----:B------:R-:W-:Y:S01]  /*bf20*/  IMAD R8, R2, 0x1b, RZ ;  /* 0x0000001b02087824 */ /* 0x000fe200078e02ff */
[----:B------:R-:W-:Y:S01]  /*bf30*/  PRMT R9, R28, 0x7632, R9 ;  /* 0x000076321c097816 */ /* 0x000fe20000000009 */
[----:B------:R-:W-:Y:S01]  /*bf40*/  FMUL R219, R234, R118 ;  /* 0x00000076eadb7220 */ /* 0x000fe20000400000 */
[-C--:B------:R-:W-:Y:S01]  /*bf50*/  IADD3 R12, P0, PT, R26, R177.reuse, RZ ;  /* 0x000000b11a0c7210 */ /* 0x080fe20007f1e0ff */
[----:B------:R-:W-:Y:S01]  /*bf60*/  IMAD R118, R2, 0x54, RZ ;  /* 0x0000005402767824 */ /* 0x000fe200078e02ff */
[----:B------:R-:W-:Y:S01]  /*bf70*/  IADD3 R14, P1, PT, R30, R177, RZ ;  /* 0x000000b11e0e7210 */ /* 0x000fe20007f3e0ff */
[----:B------:R2:W-:Y:S01]  /*bf80*/  STG.E.U16 desc[UR16][R10.64], R9 ;  /* 0x000000090a007986 */ /* 0x0005e2000c101510 */
[-C--:B------:R-:W-:Y:S01]  /*bf90*/  LEA.HI.X.SX32 R13, R8, R189.reuse, 0x1, P0 ;  /* 0x000000bd080d7211 */ /* 0x080fe200000f0eff */
[----:B------:R-:W-:Y:S01]  /*bfa0*/  FMUL R223, R234, R122 ;  /* 0x0000007aeadf7220 */ /* 0x000fe20000400000 */
[----:B------:R-:W-:Y:S01]  /*bfb0*/  LEA.HI.X.SX32 R15, R98, R189, 0x1, P1 ;  /* 0x000000bd620f7211 */ /* 0x000fe200008f0eff */
[----:B------:R3:W-:Y:S01]  /*bfc0*/  STG.E.U16 desc[UR16][R6.64], R31 ;  /* 0x0000001f06007986 */ /* 0x0007e2000c101510 */
[----:B0-----:R-:W-:Y:S01]  /*bfd0*/  IADD3 R4, P2, PT, R34, R177, RZ ;  /* 0x000000b122047210 */ /* 0x001fe20007f5e0ff */
[C---:B------:R-:W-:Y:S01]  /*bfe0*/  IMAD R98, R2.reuse, 0x4a, RZ ;  /* 0x0000004a02627824 */ /* 0x040fe200078e02ff */
[----:B------:R-:W-:Y:S01]  /*bff0*/  SHF.L.U32 R8, R2, 0x5, RZ ;  /* 0x0000000502087819 */ /* 0x000fe200000006ff */
[----:B------:R-:W-:Y:S01]  /*c000*/  FMUL R46, R234, R46 ;  /* 0x0000002eea2e7220 */ /* 0x000fe20000400000 */
[----:B------:R-:W-:Y:S01]  /*c010*/  LEA.HI.X.SX32 R5, R18, R189, 0x1, P2 ;  /* 0x000000bd12057211 */ /* 0x000fe200010f0eff */
[----:B------:R-:W-:Y:S01]  /*c020*/  FMUL R47, R234, R47 ;  /* 0x0000002fea2f7220 */ /* 0x000fe20000400000 */
[----:B------:R-:W-:Y:S01]  /*c030*/  F2FP.BF16.F32.PACK_AB R44, R45, R44 ;  /* 0x0000002c2d2c723e */ /* 0x000fe200000010ff */
[----:B--2---:R-:W-:Y:S01]  /*c040*/  IMAD R9, R2, 0x3c, RZ ;  /* 0x0000003c02097824 */ /* 0x004fe200078e02ff */
[----:B------:R-:W-:Y:S01]  /*c050*/  PRMT R11, R31, 0x7632, R11 ;  /* 0x000076321f0b7816 */ /* 0x000fe2000000000b */
[----:B------:R-:W-:Y:S01]  /*c060*/  FMUL R227, R234, R126 ;  /* 0x0000007eeae37220 */ /* 0x000fe20000400000 */
[C---:B------:R-:W-:Y:S01]  /*c070*/  IMAD R122, R2.reuse, 0x56, RZ ;  /* 0x00000056027a7824 */ /* 0x040fe200078e02ff */
[C---:B---3--:R-:W-:Y:S01]  /*c080*/  LEA R6, R2.reuse, -R2, 0x5 ;  /* 0x8000000202067211 */ /* 0x048fe200078e28ff */
[C---:B------:R-:W-:Y:S01]  /*c090*/  IMAD R7, R2.reuse, 0x3e, RZ ;  /* 0x0000003e02077824 */ /* 0x040fe200078e02ff */
[----:B------:R-:W-:Y:S01]  /*c0a0*/  IADD3 R10, P0, PT, R9, R177, RZ ;  /* 0x000000b1090a7210 */ /* 0x000fe20007f1e0ff */
[----:B------:R0:W-:Y:S01]  /*c0b0*/  STG.E.U16 desc[UR16][R12.64], R11 ;  /* 0x0000000b0c007986 */ /* 0x0001e2000c101510 */
[----:B------:R-:W-:-:S02]  /*c0c0*/  IMAD R126, R2, 0x58, RZ ;  /* 0x00000058027e7824 */ /* 0x000fc400078e02ff */
[C---:B------:R-:W-:Y:S01]  /*c0d0*/  FMUL R48, R234.reuse, R48 ;  /* 0x00000030ea307220 */ /* 0x040fe20000400000 */
[----:B------:R-:W-:Y:S01]  /*c0e0*/  IADD3 R18, P1, PT, R7, R177, RZ ;  /* 0x000000b107127210 */ /* 0x000fe20007f3e0ff */
[----:B------:R-:W-:Y:S01]  /*c0f0*/  STG.E.U16 desc[UR16][R14.64], R32 ;  /* 0x000000200e007986 */ /* 0x000fe2000c101510 */
[C---:B------:R-:W-:Y:S01]  /*c100*/  FMUL R49, R234.reuse, R49 ;  /* 0x00000031ea317220 */ /* 0x040fe20000400000 */
[----:B------:R-:W-:Y:S01]  /*c110*/  F2FP.BF16.F32.PACK_AB R46, R47, R46 ;  /* 0x0000002e2f2e723e */ /* 0x000fe200000010ff */
[----:B------:R-:W-:Y:S01]  /*c120*/  FMUL R231, R234, R130 ;  /* 0x00000082eae77220 */ /* 0x000fe20000400000 */
[----:B------:R2:W-:Y:S01]  /*c130*/  STG.E.U16 desc[UR16][R4.64], R17 ;  /* 0x0000001104007986 */ /* 0x0005e2000c101510 */
[----:B------:R-:W-:Y:S01]  /*c140*/  LEA.HI.X.SX32 R19, R6, R189, 0x1, P1 ;  /* 0x000000bd06137211 */ /* 0x000fe200008f0eff */
[C---:B------:R-:W-:Y:S01]  /*c150*/  IMAD R130, R2.reuse, 0x5a, RZ ;  /* 0x0000005a02827824 */ /* 0x040fe200078e02ff */
[C---:B------:R-:W-:Y:S01]  /*c160*/  LEA R6, R2.reuse, R2, 0x5 ;  /* 0x0000000202067211 */ /* 0x040fe200078e28ff */
[C---:B------:R-:W-:Y:S01]  /*c170*/  IMAD R134, R2.reuse, 0x5c, RZ ;  /* 0x0000005c02867824 */ /* 0x040fe200078e02ff */
[C---:B0-----:R-:W-:Y:S01]  /*c180*/  LEA R12, P2, R2.reuse, R177, 0x6 ;  /* 0x000000b1020c7211 */ /* 0x041fe200078430ff */
[----:B------:R-:W-:Y:S01]  /*c190*/  IMAD R138, R2, 0x5e, RZ ;  /* 0x0000005e028a7824 */ /* 0x000fe200078e02ff */
[-C--:B------:R-:W-:Y:S01]  /*c1a0*/  LEA.HI.X.SX32 R11, R88, R189.reuse, 0x1, P0 ;  /* 0x000000bd580b7211 */ /* 0x080fe200000f0eff */
[----:B------:R-:W-:Y:S01]  /*c1b0*/  IMAD R88, R2, 0x44, RZ ;  /* 0x0000004402587824 */ /* 0x000fe200078e02ff */
[----:B------:R-:W-:Y:S01]  /*c1c0*/  LEA.HI.X.SX32 R13, R8, R189, 0x1, P2 ;  /* 0x000000bd080d7211 */ /* 0x000fe200010f0eff */
[----:B------:R-:W-:-:S02]  /*c1d0*/  IMAD R8, R2, 0x23, RZ ;  /* 0x0000002302087824 */ /* 0x000fc400078e02ff */
[----:B------:R-:W-:Y:S01]  /*c1e0*/  FMUL R50, R234, R50 ;  /* 0x00000032ea327220 */ /* 0x000fe20000400000 */
[----:B--2---:R-:W-:Y:S01]  /*c1f0*/  PRMT R5, R137, 0x7632, R5 ;  /* 0x0000763289057816 */ /* 0x004fe20000000005 */
[----:B------:R0:W-:Y:S01]  /*c200*/  STG.E.U16 desc[UR16][R10.64], R137 ;  /* 0x000000890a007986 */ /* 0x0001e2000c101510 */
[----:B------:R-:W-:Y:S01]  /*c210*/  IADD3 R4, P0, PT, R92, R177, RZ ;  /* 0x000000b15c047210 */ /* 0x000fe20007f1e0ff */
[----:B------:R-:W-:Y:S01]  /*c220*/  FMUL R51, R234, R51 ;  /* 0x00000033ea337220 */ /* 0x000fe20000400000 */
[----:B------:R-:W-:Y:S01]  /*c230*/  IADD3 R14, P1, PT, R88, R177, RZ ;  /* 0x000000b1580e7210 */ /* 0x000fe20007f3e0ff */
[----:B------:R2:W-:Y:S01]  /*c240*/  STG.E.U16 desc[UR16][R18.64], R5 ;  /* 0x0000000512007986 */ /* 0x0005e2000c101510 */
[----:B------:R-:W-:Y:S01]  /*c250*/  F2FP.BF16.F32.PACK_AB R48, R49, R48 ;  /* 0x000000303130723e */ /* 0x000fe200000010ff */
[----:B------:R-:W-:Y:S01]  /*c260*/  IMAD R142, R2, 0x60, RZ ;  /* 0x00000060028e7824 */ /* 0x000fe200078e02ff */
[----:B------:R-:W-:Y:S01]  /*c270*/  LEA.HI.X.SX32 R15, R20, R189, 0x1, P1 ;  /* 0x000000bd140f7211 */ /* 0x000fe200008f0eff */
[----:B------:R3:W-:Y:S01]  /*c280*/  STG.E.U16 desc[UR16][R12.64], R139 ;  /* 0x0000008b0c007986 */ /* 0x0007e2000c101510 */
[----:B------:R-:W-:Y:S01]  /*c290*/  F2FP.BF16.F32.PACK_AB R50, R51, R50 ;  /* 0x000000323332723e */ /* 0x000fe200000010ff */
[C---:B------:R-:W-:Y:S01]  /*c2a0*/  FMUL R52, R234.reuse, R52 ;  /* 0x00000034ea347220 */ /* 0x040fe20000400000 */
[----:B------:R-:W-:Y:S01]  /*c2b0*/  FMUL R53, R234, R53 ;  /* 0x00000035ea357220 */ /* 0x000fe20000400000 */
[----:B0-----:R-:W-:Y:S01]  /*c2c0*/  IADD3 R10, P2, PT, R90, R177, RZ ;  /* 0x000000b15a0a7210 */ /* 0x001fe20007f5e0ff */
[----:B------:R-:W-:Y:S01]  /*c2d0*/  IMAD R146, R2, 0x62, RZ ;  /* 0x0000006202927824 */ /* 0x000fe200078e02ff */
[----:B------:R-:W-:Y:S01]  /*c2e0*/  F2FP.BF16.F32.PACK_AB R187, R54, R187 ;  /* 0x000000bb36bb723e */ /* 0x000fe200000010ff */
[----:B------:R-:W-:Y:S01]  /*c2f0*/  IMAD R150, R2, 0x64, RZ ;  /* 0x0000006402967824 */ /* 0x000fe200078e02ff */
[-C--:B--2---:R-:W-:Y:S01]  /*c300*/  LEA.HI.X.SX32 R5, R6, R189.reuse, 0x1, P0 ;  /* 0x000000bd06057211 */ /* 0x084fe200000f0eff */
[----:B------:R-:W-:Y:S01]  /*c310*/  IMAD R6, R2, 0x25, RZ ;  /* 0x0000002502067824 */ /* 0x000fe200078e02ff */
[----:B------:R-:W-:Y:S01]  /*c320*/  LEA.HI.X.SX32 R11, R8, R189, 0x1, P2 ;  /* 0x000000bd080b7211 */ /* 0x000fe200010f0eff */
[C---:B------:R-:W-:Y:S01]  /*c330*/  IMAD R154, R2.reuse, 0x66, RZ ;  /* 0x00000066029a7824 */ /* 0x040fe200078e02ff */
[----:B---3--:R-:W-:Y:S01]  /*c340*/  PRMT R13, R139, 0x7632, R13 ;  /* 0x000076328b0d7816 */ /* 0x008fe2000000000d */
[----:B------:R-:W-:Y:S01]  /*c350*/  IMAD R158, R2, 0x68, RZ ;  /* 0x00000068029e7824 */ /* 0x000fe200078e02ff */
[----:B------:R-:W-:Y:S01]  /*c360*/  PRMT R8, R38, 0x7632, R8 ;  /* 0x0000763226087816 */ /* 0x000fe20000000008 */
[----:B------:R-:W-:Y:S01]  /*c370*/  IMAD R162, R2, 0x6a, RZ ;  /* 0x0000006a02a27824 */ /* 0x000fe200078e02ff */
[-C--:B------:R-:W-:Y:S01]  /*c380*/  IADD3 R12, P0, PT, R94, R177.reuse, RZ ;  /* 0x000000b15e0c7210 */ /* 0x080fe20007f1e0ff */
[----:B------:R0:W-:Y:S01]  /*c390*/  STG.E.U16 desc[UR16][R4.64], R13 ;  /* 0x0000000d04007986 */ /* 0x0001e2000c101510 */
[----:B------:R-:W-:Y:S01]  /*c3a0*/  IADD3 R18, P1, PT, R98, R177, RZ ;  /* 0x000000b162127210 */ /* 0x000fe20007f3e0ff */
[----:B------:R-:W-:Y:S01]  /*c3b0*/  IMAD R20, R2, 0x33, RZ ;  /* 0x0000003302147824 */ /* 0x000fe200078e02ff */
[----:B------:R-:W-:Y:S01]  /*c3c0*/  F2FP.BF16.F32.PACK_AB R52, R53, R52 ;  /* 0x000000343534723e */ /* 0x000fe200000010ff */
[----:B------:R2:W-:Y:S01]  /*c3d0*/  STG.E.U16 desc[UR16][R14.64], R38 ;  /* 0x000000260e007986 */ /* 0x0005e2000c101510 */
[----:B------:R-:W-:Y:S01]  /*c3e0*/  LEA.HI.X.SX32 R19, R6, R189, 0x1, P1 ;  /* 0x000000bd06137211 */ /* 0x000fe200008f0eff */
[----:B------:R-:W-:-:S02]  /*c3f0*/  IMAD R6, R2, 0x27, RZ ;  /* 0x0000002702067824 */ /* 0x000fc400078e02ff */
[----:B------:R-:W-:Y:S01]  /*c400*/  FMUL R190, R234, R89 ;  /* 0x00000059eabe7220 */ /* 0x000fe20000400000 */
[----:B------:R3:W-:Y:S01]  /*c410*/  STG.E.U16 desc[UR16][R10.64], R8 ;  /* 0x000000080a007986 */ /* 0x0007e2000c101510 */
[----:B------:R-:W-:Y:S02]  /*c420*/  IMAD R166, R2, 0x6c, RZ ;  /* 0x0000006c02a67824 */ /* 0x000fe400078e02ff */
[----:B------:R-:W-:Y:S01]  /*c430*/  FMUL R192, R234, R91 ;  /* 0x0000005beac07220 */ /* 0x000fe20000400000 */
[----:B------:R-:W-:Y:S01]  /*c440*/  IMAD R170, R2, 0x6e, RZ ;  /* 0x0000006e02aa7824 */ /* 0x000fe200078e02ff */
[----:B0-----:R-:W-:Y:S01]  /*c450*/  IADD3 R4, P2, PT, R102, R177, RZ ;  /* 0x000000b166047210 */ /* 0x001fe20007f5e0ff */
[----:B------:R-:W-:Y:S01]  /*c460*/  IMAD R174, R2, 0x70, RZ ;  /* 0x0000007002ae7824 */ /* 0x000fe200078e02ff */
[-C--:B------:R-:W-:Y:S01]  /*c470*/  LEA.HI.X.SX32 R13, R100, R189.reuse, 0x1, P0 ;  /* 0x000000bd640d7211 */ /* 0x080fe200000f0eff */
[----:B------:R-:W-:Y:S01]  /*c480*/  IMAD R28, R2, 0x37, RZ ;  /* 0x00000037021c7824 */ /* 0x000fe200078e02ff */
[----:B------:R-:W-:Y:S01]  /*c490*/  LEA.HI.X.SX32 R5, R104, R189, 0x1, P2 ;  /* 0x000000bd68057211 */ /* 0x000fe200010f0eff */
[----:B------:R-:W-:Y:S01]  /*c4a0*/  IMAD R178, R2, 0x72, RZ ;  /* 0x0000007202b27824 */ /* 0x000fe200078e02ff */
[-C--:B--2---:R-:W-:Y:S01]  /*c4b0*/  IADD3 R14, P1, PT, R110, R177.reuse, RZ ;  /* 0x000000b16e0e7210 */ /* 0x084fe20007f3e0ff */
[----:B------:R0:W-:Y:S01]  /*c4c0*/  STG.E.U16 desc[UR16][R12.64], R40 ;  /* 0x000000280c007986 */ /* 0x0001e2000c101510 */
[----:B---3--:R-:W-:Y:S01]  /*c4d0*/  PRMT R11, R40, 0x7632, R11 ;  /* 0x00007632280b7816 */ /* 0x008fe2000000000b */
[----:B------:R-:W-:Y:S01]  /*c4e0*/  IMAD R8, R2, 0x29, RZ ;  /* 0x0000002902087824 */ /* 0x000fe200078e02ff */
[----:B------:R-:W-:Y:S01]  /*c4f0*/  IADD3 R10, P0, PT, R106, R177, RZ ;  /* 0x000000b16a0a7210 */ /* 0x000fe20007f1e0ff */
[----:B------:R-:W-:Y:S01]  /*c500*/  IMAD R182, R2, 0x74, RZ ;  /* 0x0000007402b67824 */ /* 0x000fe200078e02ff */
[----:B------:R-:W-:Y:S01]  /*c510*/  LEA.HI.X.SX32 R15, R108, R189, 0x1, P1 ;  /* 0x000000bd6c0f7211 */ /* 0x000fe200008f0eff */
[----:B------:R2:W-:Y:S01]  /*c520*/  STG.E.U16 desc[UR16][R18.64], R11 ;  /* 0x0000000b12007986 */ /* 0x0005e2000c101510 */
[C---:B------:R-:W-:Y:S01]  /*c530*/  LEA R38, R2.reuse, -R2, 0x7 ;  /* 0x8000000202267211 */ /* 0x040fe200078e38ff */
[----:B------:R-:W-:-:S02]  /*c540*/  IMAD R186, R2, 0x76, RZ ;  /* 0x0000007602ba7824 */ /* 0x000fc400078e02ff */
[----:B------:R-:W-:Y:S01]  /*c550*/  FMUL R198, R234, R97 ;  /* 0x00000061eac67220 */ /* 0x000fe20000400000 */
[----:B------:R3:W-:Y:S01]  /*c560*/  STG.E.U16 desc[UR16][R4.64], R42 ;  /* 0x0000002a04007986 */ /* 0x0007e2000c101510 */
[----:B------:R-:W-:Y:S01]  /*c570*/  IMAD R32, R2, 0x39, RZ ;  /* 0x0000003902207824 */ /* 0x000fe200078e02ff */
[----:B0-----:R-:W-:Y:S01]  /*c580*/  IADD3 R12, P2, PT, R114, R177, RZ ;  /* 0x000000b1720c7210 */ /* 0x001fe20007f5e0ff */
[----:B------:R-:W-:Y:S02]  /*c590*/  IMAD R238, R2, 0x78, RZ ;  /* 0x0000007802ee7824 */ /* 0x000fe400078e02ff */
[----:B------:R-:W-:Y:S01]  /*c5a0*/  FMUL R204, R234, R103 ;  /* 0x00000067eacc7220 */ /* 0x000fe20000400000 */
[----:B------:R-:W-:Y:S01]  /*c5b0*/  IMAD R236, R2, 0x7a, RZ ;  /* 0x0000007a02ec7824 */ /* 0x000fe200078e02ff */
[-C--:B------:R-:W-:Y:S01]  /*c5c0*/  LEA.HI.X.SX32 R13, R8, R189.reuse, 0x1, P2 ;  /* 0x000000bd080d7211 */ /* 0x080fe200010f0eff */
[----:B------:R-:W-:Y:S01]  /*c5d0*/  IMAD R242, R2, 0x7c, RZ ;  /* 0x0000007c02f27824 */ /* 0x000fe200078e02ff */
[----:B--2---:R-:W-:Y:S01]  /*c5e0*/  LEA.HI.X.SX32 R11, R6, R189, 0x1, P0 ;  /* 0x000000bd060b7211 */ /* 0x004fe200000f0eff */
[----:B------:R-:W-:Y:S01]  /*c5f0*/  IMAD R6, R2, 0x2b, RZ ;  /* 0x0000002b02067824 */ /* 0x000fe200078e02ff */
[----:B------:R-:W-:Y:S01]  /*c600*/  PRMT R8, R44, 0x7632, R8 ;  /* 0x000076322c087816 */ /* 0x000fe20000000008 */
[----:B------:R-:W-:Y:S01]  /*c610*/  IMAD R40, R2, 0x3d, RZ ;  /* 0x0000003d02287824 */ /* 0x000fe200078e02ff */
[----:B---3--:R-:W-:Y:S01]  /*c620*/  PRMT R5, R42, 0x7632, R5 ;  /* 0x000076322a057816 */ /* 0x008fe20000000005 */
[----:B------:R-:W-:Y:S01]  /*c630*/  IMAD R240, R2, 0x7e, RZ ;  /* 0x0000007e02f07824 */ /* 0x000fe200078e02ff */
[-C--:B------:R-:W-:Y:S01]  /*c640*/  IADD3 R4, P0, PT, R118, R177.reuse, RZ ;  /* 0x000000b176047210 */ /* 0x080fe20007f1e0ff */
[----:B------:R-:W-:Y:S01]  /*c650*/  IMAD R42, R2, 0x8a, RZ ;  /* 0x0000008a022a7824 */ /* 0x000fe200078e02ff */
[----:B------:R-:W-:Y:S01]  /*c660*/  IADD3 R18, P1, PT, R122, R177, RZ ;  /* 0x000000b17a127210 */ /* 0x000fe20007f3e0ff */
[----:B------:R0:W-:Y:S01]  /*c670*/  STG.E.U16 desc[UR16][R10.64], R5 ;  /* 0x000000050a007986 */ /* 0x0001e2000c101510 */
[----:B------:R-:W-:-:S02]  /*c680*/  IMAD R45, R2, 0x8c, RZ ;  /* 0x0000008c022d7824 */ /* 0x000fc400078e02ff */
[----:B------:R-:W-:Y:S01]  /*c690*/  FMUL R200, R234, R99 ;  /* 0x00000063eac87220 */ /* 0x000fe20000400000 */
[----:B------:R-:W-:Y:S01]  /*c6a0*/  LEA.HI.X.SX32 R19, R6, R189, 0x1, P1 ;  /* 0x000000bd06137211 */ /* 0x000fe200008f0eff */
[----:B------:R2:W-:Y:S01]  /*c6b0*/  STG.E.U16 desc[UR16][R14.64], R44 ;  /* 0x0000002c0e007986 */ /* 0x0005e2000c101510 */
[----:B------:R-:W-:Y:S02]  /*c6c0*/  IMAD R6, R2, 0x2d, RZ ;  /* 0x0000002d02067824 */ /* 0x000fe400078e02ff */
[----:B------:R-:W-:Y:S01]  /*c6d0*/  FMUL R194, R234, R93 ;  /* 0x0000005deac27220 */ /* 0x000fe20000400000 */
[C---:B------:R-:W-:Y:S01]  /*c6e0*/  IMAD R43, R2.reuse, 0x45, RZ ;  /* 0x00000045022b7824 */ /* 0x040fe200078e02ff */
        /* <DEDUP_REMOVED lines=24> */
[C---:B------:R-:W-:Y:S01]  /*c870*/  IMAD R103, R2.reuse, 0xa6, RZ ;  /* 0x000000a602677824 */ /* 0x040fe200078e02ff */
[C---:B------:R-:W-:Y:S01]  /*c880*/  SHF.L.U32 R46, R2.reuse, 0x6, RZ ;  /* 0x00000006022e7819 */ /* 0x040fe200000006ff */
        /* <DEDUP_REMOVED lines=13> */
[----:B------:R-:W-:Y:S01]  /*c960*/  LEA R48, R2, R2, 0x6 ;  /* 0x0000000202307211 */ /* 0x000fe200078e30ff */
[----:B------:R-:W-:Y:S01]  /*c970*/  FMUL R206, R234, R105 ;  /* 0x00000069eace7220 */ /* 0x000fe20000400000 */
[----:B------:R-:W-:Y:S01]  /*c980*/  LEA.HI.X.SX32 R19, R6, R189, 0x1, P1 ;  /* 0x000000bd06137211 */ /* 0x000fe200008f0eff */
[----:B------:R2:W-:Y:S01]  /*c990*/  STG.E.U16 desc[UR16][R14.64], R50 ;  /* 0x000000320e007986 */ /* 0x0005e2000c101510 */
[----:B------:R-:W-:-:S02]  /*c9a0*/  IMAD R6, R2, 0x82, RZ ;  /* 0x0000008202067824 */ /* 0x000fc400078e02ff */
[----:B------:R-:W-:Y:S01]  /*c9b0*/  FMUL R216, R234, R113 ;  /* 0x00000071ead87220 */ /* 0x000fe20000400000 */
[C---:B------:R-:W-:Y:S01]  /*c9c0*/  IMAD R111, R2.reuse, 0xae, RZ ;  /* 0x000000ae026f7824 */ /* 0x040fe200078e02ff */
[----:B------:R3:W-:Y:S01]  /*c9d0*/  STG.E.U16 desc[UR16][R4.64], R8 ;  /* 0x0000000804007986 */ /* 0x0007e2000c101510 */
[----:B------:R-:W-:Y:S01]  /*c9e0*/  IMAD R112, R2, 0x51, RZ ;  /* 0x0000005102707824 */ /* 0x000fe200078e02ff */
[----:B------:R-:W-:Y:S01]  /*c9f0*/  IADD3 R6, P5, PT, R6, R177, RZ ;  /* 0x000000b106067210 */ /* 0x000fe20007fbe0ff */
[----:B------:R-:W-:Y:S01]  /*ca00*/  IMAD R105, R2, 0xb4, RZ ;  /* 0x000000b402697824 */ /* 0x000fe200078e02ff */
[----:B0-----:R-:W-:Y:S01]  /*ca10*/  LEA.HI.X.SX32 R11, R116, R189, 0x1, P0 ;  /* 0x000000bd740b7211 */ /* 0x001fe200000f0eff */
[----:B------:R-:W-:Y:S01]  /*ca20*/  IMAD R116, R2, 0x53, RZ ;  /* 0x0000005302747824 */ /* 0x000fe200078e02ff */
[----:B------:R-:W-:Y:S01]  /*ca30*/  IADD3 R12, P2, PT, R150, R177, RZ ;  /* 0x000000b1960c7210 */ /* 0x000fe20007f5e0ff */
[----:B------:R-:W-:Y:S01]  /*ca40*/  FMUL R222, R234, R119 ;  /* 0x00000077eade7220 */ /* 0x000fe20000400000 */
[----:B--2---:R-:W-:Y:S01]  /*ca50*/  IADD3 R14, P4, PT, R154, R177, RZ ;  /* 0x000000b19a0e7210 */ /* 0x004fe20007f9e0ff */
[----:B------:R0:W-:Y:S01]  /*ca60*/  STG.E.U16 desc[UR16][R10.64], R52 ;  /* 0x000000340a007986 */ /* 0x0001e2000c101510 */
[----:B------:R-:W-:Y:S01]  /*ca70*/  LEA.HI.X.SX32 R13, R16, R189, 0x1, P2 ;  /* 0x000000bd100d7211 */ /* 0x000fe200010f0eff */
[----:B------:R-:W-:Y:S01]  /*ca80*/  IMAD R50, R2, 0x92, RZ ;  /* 0x0000009202327824 */ /* 0x000fe200078e02ff */
[----:B---3--:R-:W-:Y:S01]  /*ca90*/  PRMT R5, R52, 0x7632, R5 ;  /* 0x0000763234057816 */ /* 0x008fe20000000005 */
[----:B------:R-:W-:Y:S01]  /*caa0*/  IMAD R4, R2, 0xfe, RZ ;  /* 0x000000fe02047824 */ /* 0x000fe200078e02ff */
[----:B------:R-:W-:Y:S01]  /*cab0*/  IADD3 R16, P6, PT, R158, R177, RZ ;  /* 0x000000b19e107210 */ /* 0x000fe20007fde0ff */
[----:B------:R-:W-:Y:S01]  /*cac0*/  IMAD R8, R2, 0x84, RZ ;  /* 0x0000008402087824 */ /* 0x000fe200078e02ff */
[----:B------:R-:W-:Y:S01]  /*cad0*/  LEA.HI.X.SX32 R15, R20, R189, 0x1, P4 ;  /* 0x000000bd140f7211 */ /* 0x000fe200020f0eff */
[----:B------:R2:W-:Y:S01]  /*cae0*/  STG.E.U16 desc[UR16][R18.64], R5 ;  /* 0x0000000512007986 */ /* 0x0005e2000c101510 */
[-C--:B------:R-:W-:Y:S01]  /*caf0*/  IADD3 R4, P0, PT, R4, R177.reuse, RZ ;  /* 0x000000b104047210 */ /* 0x080fe20007f1e0ff */
[----:B------:R-:W-:Y:S01]  /*cb00*/  IMAD R113, R2, 0xb0, RZ ;  /* 0x000000b002717824 */ /* 0x000fe200078e02ff */
[----:B------:R-:W-:Y:S01]  /*cb10*/  IADD3 R20, P4, PT, R166, R177, RZ ;  /* 0x000000b1a6147210 */ /* 0x000fe20007f9e0ff */
[----:B------:R3:W-:Y:S01]  /*cb20*/  STG.E.U16 desc[UR16][R12.64], R187 ;  /* 0x000000bb0c007986 */ /* 0x0007e2000c101510 */
[----:B------:R-:W-:Y:S01]  /*cb30*/  LEA.HI.X.SX32 R17, R22, R189, 0x1, P6 ;  /* 0x000000bd16117211 */ /* 0x000fe200030f0eff */
[----:B0-----:R-:W-:Y:S01]  /*cb40*/  IMAD R10, R2, 0x86, RZ ;  /* 0x00000086020a7824 */ /* 0x001fe200078e02ff */
[----:B------:R-:W-:Y:S01]  /*cb50*/  IADD3 R22, P6, PT, R170, R177, RZ ;  /* 0x000000b1aa167210 */ /* 0x000fe20007fde0ff */
[----:B------:R-:W-:Y:S01]  /*cb60*/  IMAD R11, R2, 0x90, RZ ;  /* 0x00000090020b7824 */ /* 0x000fe200078e02ff */
[----:B------:R-:W-:Y:S01]  /*cb70*/  LEA.HI.X.SX32 R21, R26, R189, 0x1, P4 ;  /* 0x000000bd1a157211 */ /* 0x000fe200020f0eff */
[----:B------:R-:W-:Y:S01]  /*cb80*/  IMAD R52, R2, 0x43, RZ ;  /* 0x0000004302347824 */ /* 0x000fe200078e02ff */
[----:B------:R-:W-:Y:S01]  /*cb90*/  IADD3 R26, P4, PT, R178, R177, RZ ;  /* 0x000000b1b21a7210 */ /* 0x000fe20007f9e0ff */
[----:B------:R-:W-:Y:S01]  /*cba0*/  FMUL R218, R234, R115 ;  /* 0x00000073eada7220 */ /* 0x000fe20000400000 */
[----:B--2---:R-:W-:Y:S01]  /*cbb0*/  LEA.HI.X.SX32 R5, R38, R189, 0x1, P0 ;  /* 0x000000bd26057211 */ /* 0x004fe200000f0eff */
[----:B------:R-:W-:Y:S01]  /*cbc0*/  FMUL R225, R234, R124 ;  /* 0x0000007ceae17220 */ /* 0x000fe20000400000 */
[----:B------:R-:W-:Y:S01]  /*cbd0*/  IADD3 R18, P0, PT, R162, R177, RZ ;  /* 0x000000b1a2127210 */ /* 0x000fe20007f1e0ff */
[----:B---3--:R-:W-:Y:S01]  /*cbe0*/  IMAD R12, R2, 0x88, RZ ;  /* 0x00000088020c7824 */ /* 0x008fe200078e02ff */
[-C--:B------:R-:W-:Y:S01]  /*cbf0*/  LEA.HI.X.SX32 R23, R28, R189.reuse, 0x1, P6 ;  /* 0x000000bd1c177211 */ /* 0x080fe200030f0eff */
[----:B------:R-:W-:Y:S01]  /*cc00*/  IMAD R13, R2, 0x8e, RZ ;  /* 0x0000008e020d7824 */ /* 0x000fe200078e02ff */
[----:B------:R-:W-:Y:S01]  /*cc10*/  LEA.HI.X.SX32 R19, R24, R189, 0x1, P0 ;  /* 0x000000bd18137211 */ /* 0x000fe200000f0eff */
[----:B------:R-:W-:Y:S01]  /*cc20*/  IMAD R119, R2, 0xb6, RZ ;  /* 0x000000b602777824 */ /* 0x000fe200078e02ff */
[----:B------:R-:W-:Y:S01]  /*cc30*/  IADD3 R24, P0, PT, R174, R177, RZ ;  /* 0x000000b1ae187210 */ /* 0x000fe20007f1e0ff */
[----:B------:R-:W-:Y:S01]  /*cc40*/  FMUL R228, R234, R125 ;  /* 0x0000007deae47220 */ /* 0x000fe20000400000 */
[----:B------:R-:W-:Y:S01]  /*cc50*/  IADD3 R28, P6, PT, R182, R177, RZ ;  /* 0x000000b1b61c7210 */ /* 0x000fe20007fde0ff */
[----:B------:R-:W-:Y:S01]  /*cc60*/  IMAD R124, R2, 0x57, RZ ;  /* 0x00000057027c7824 */ /* 0x000fe200078e02ff */
[----:B------:R-:W-:Y:S01]  /*cc70*/  LEA.HI.X.SX32 R25, R30, R189, 0x1, P0 ;  /* 0x000000bd1e197211 */ /* 0x000fe200000f0eff */
[----:B------:R-:W-:Y:S01]  /*cc80*/  IMAD R115, R2, 0xb2, RZ ;  /* 0x000000b202737824 */ /* 0x000fe200078e02ff */
[----:B------:R-:W-:Y:S01]  /*cc90*/  IADD3 R30, P0, PT, R186, R177, RZ ;  /* 0x000000b1ba1e7210 */ /* 0x000fe20007f1e0ff */
[----:B------:R-:W-:Y:S01]  /*cca0*/  IMAD R125, R2, 0xbc, RZ ;  /* 0x000000bc027d7824 */ /* 0x000fe200078e02ff */
[----:B------:R-:W-:Y:S01]  /*ccb0*/  LEA.HI.X.SX32 R27, R32, R189, 0x1, P4 ;  /* 0x000000bd201b7211 */ /* 0x000fe200020f0eff */
[----:B------:R-:W-:Y:S01]  /*ccc0*/  FMUL R230, R234, R127 ;  /* 0x0000007feae67220 */ /* 0x000fe20000400000 */
[----:B------:R-:W-:Y:S01]  /*ccd0*/  IADD3 R32, P4, PT, R238, R177, RZ ;  /* 0x000000b1ee207210 */ /* 0x000fe20007f9e0ff */
[----:B------:R-:W-:Y:S01]  /*cce0*/  FMUL R229, R234, R128 ;  /* 0x00000080eae57220 */ /* 0x000fe20000400000 */
[----:B------:R-:W-:Y:S01]  /*ccf0*/  LEA.HI.X.SX32 R29, R34, R189, 0x1, P6 ;  /* 0x000000bd221d7211 */ /* 0x000fe200030f0eff */
[----:B------:R-:W-:Y:S01]  /*cd00*/  IMAD R132, R2, 0x5b, RZ ;  /* 0x0000005b02847824 */ /* 0x000fe200078e02ff */
[----:B------:R-:W-:Y:S01]  /*cd10*/  IADD3 R34, P6, PT, R236, R177, RZ ;  /* 0x000000b1ec227210 */ /* 0x000fe20007fde0ff */
[----:B------:R-:W-:Y:S01]  /*cd20*/  IMAD R127, R2, 0xbe, RZ ;  /* 0x000000be027f7824 */ /* 0x000fe200078e02ff */
[----:B------:R-:W-:Y:S01]  /*cd30*/  LEA.HI.X.SX32 R31, R36, R189, 0x1, P0 ;  /* 0x000000bd241f7211 */ /* 0x000fe200000f0eff */
[----:B------:R-:W-:Y:S01]  /*cd40*/  FMUL R220, R234, R117 ;  /* 0x00000075eadc7220 */ /* 0x000fe20000400000 */
[----:B------:R-:W-:Y:S01]  /*cd50*/  IADD3 R36, P0, PT, R242, R177, RZ ;  /* 0x000000b1f2247210 */ /* 0x000fe20007f1e0ff */
[C---:B------:R-:W-:Y:S01]  /*cd60*/  IMAD R128, R2.reuse, 0x59, RZ ;  /* 0x0000005902807824 */ /* 0x040fe200078e02ff */
[----:B------:R-:W-:Y:S01]  /*cd70*/  LEA.HI.X.SX32 R33, R9, R189, 0x1, P4 ;  /* 0x000000bd09217211 */ /* 0x000fe200020f0eff */
[----:B------:R-:W-:Y:S01]  /*cd80*/  IMAD R133, R2, 0xc4, RZ ;  /* 0x000000c402857824 */ /* 0x000fe200078e02ff */
[----:B------:R-:W-:Y:S01]  /*cd90*/  IADD3 R38, P4, PT, R240, R177, RZ ;  /* 0x000000b1f0267210 */ /* 0x000fe20007f9e0ff */
[----:B------:R-:W-:Y:S01]  /*cda0*/  FMUL R56, R234, R56 ;  /* 0x00000038ea387220 */ /* 0x000fe20000400000 */
[----:B------:R-:W-:Y:S01]  /*cdb0*/  LEA.HI.X.SX32 R35, R40, R189, 0x1, P6 ;  /* 0x000000bd28237211 */ /* 0x000fe200030f0eff */
[----:B------:R-:W-:Y:S01]  /*cdc0*/  FMUL R57, R234, R57 ;  /* 0x00000039ea397220 */ /* 0x000fe20000400000 */
[-C--:B------:R-:W-:Y:S01]  /*cdd0*/  LEA R40, P6, R2, R177.reuse, 0x7 ;  /* 0x000000b102287211 */ /* 0x080fe200078c38ff */
[----:B------:R-:W-:Y:S01]  /*cde0*/  FMUL R58, R234, R58 ;  /* 0x0000003aea3a7220 */ /* 0x000fe20000400000 */
[----:B------:R-:W-:Y:S01]  /*cdf0*/  IADD3 R8, P3, PT, R8, R177, RZ ;  /* 0x000000b108087210 */ /* 0x000fe20007f7e0ff */
[C---:B------:R-:W-:Y:S01]  /*ce00*/  FMUL R59, R234.reuse, R59 ;  /* 0x0000003bea3b7220 */ /* 0x040fe20000400000 */
[----:B------:R-:W-:Y:S01]  /*ce10*/  LEA.HI.X.SX32 R37, R7, R189, 0x1, P0 ;  /* 0x000000bd07257211 */ /* 0x000fe200000f0eff */
[----:B------:R-:W-:Y:S01]  /*ce20*/  FMUL R60, R234, R60 ;  /* 0x0000003cea3c7220 */ /* 0x000fe20000400000 */
[----:B------:R-:W-:Y:S01]  /*ce30*/  IADD3 R12, P1, PT, R12, R177, RZ ;  /* 0x000000b10c0c7210 */ /* 0x000fe20007f3e0ff */
[----:B------:R-:W-:Y:S01]  /*ce40*/  FMUL R61, R234, R61 ;  /* 0x0000003dea3d7220 */ /* 0x000fe20000400000 */
[-C--:B------:R-:W-:Y:S01]  /*ce50*/  IADD3 R42, P0, PT, R42, R177.reuse, RZ ;  /* 0x000000b12a2a7210 */ /* 0x080fe20007f1e0ff */
[----:B------:R-:W-:Y:S01]  /*ce60*/  FMUL R62, R234, R62 ;  /* 0x0000003eea3e7220 */ /* 0x000fe20000400000 */
[----:B------:R-:W-:Y:S01]  /*ce70*/  IADD3 R10, P2, PT, R10, R177, RZ ;  /* 0x000000b10a0a7210 */ /* 0x000fe20007f5e0ff */
[----:B------:R-:W-:Y:S01]  /*ce80*/  FMUL R63, R234, R63 ;  /* 0x0000003fea3f7220 */ /* 0x000fe20000400000 */
[----:B------:R-:W-:Y:S01]  /*ce90*/  LEA.HI.X.SX32 R39, R44, R189, 0x1, P4 ;  /* 0x000000bd2c277211 */ /* 0x000fe200020f0eff */
[C---:B------:R-:W-:Y:S01]  /*cea0*/  FMUL R64, R234.reuse, R64 ;  /* 0x00000040ea407220 */ /* 0x040fe20000400000 */
[----:B------:R-:W-:Y:S01]  /*ceb0*/  IADD3 R44, P4, PT, R45, R177, RZ ;  /* 0x000000b12d2c7210 */ /* 0x000fe20007f9e0ff */
[----:B------:R-:W-:Y:S01]  /*cec0*/  FMUL R65, R234, R65 ;  /* 0x00000041ea417220 */ /* 0x000fe20000400000 */
[----:B------:R-:W-:Y:S01]  /*ced0*/  LEA.HI.X.SX32 R41, R46, R189, 0x1, P6 ;  /* 0x000000bd2e297211 */ /* 0x000fe200030f0eff */
[C---:B------:R-:W-:Y:S01]  /*cee0*/  FMUL R66, R234.reuse, R66 ;  /* 0x00000042ea427220 */ /* 0x040fe20000400000 */
[----:B------:R-:W-:Y:S01]  /*cef0*/  IADD3 R46, P6, PT, R13, R177, RZ ;  /* 0x000000b10d2e7210 */ /* 0x000fe20007fde0ff */
[----:B------:R-:W-:Y:S01]  /*cf00*/  FMUL R67, R234, R67 ;  /* 0x00000043ea437220 */ /* 0x000fe20000400000 */
[-C--:B------:R-:W-:Y:S01]  /*cf10*/  LEA.HI.X.SX32 R7, R48, R189.reuse, 0x1, P5 ;  /* 0x000000bd30077211 */ /* 0x080fe200028f0eff */
[----:B------:R-:W-:Y:S01]  /*cf20*/  FMUL R68, R234, R68 ;  /* 0x00000044ea447220 */ /* 0x000fe20000400000 */
[----:B------:R-:W-:Y:S01]  /*cf30*/  LEA.HI.X.SX32 R9, R92, R189, 0x1, P3 ;  /* 0x000000bd5c097211 */ /* 0x000fe200018f0eff */
[C---:B------:R-:W-:Y:S01]  /*cf40*/  FMUL R69, R234.reuse, R69 ;  /* 0x00000045ea457220 */ /* 0x040fe20000400000 */
[-C--:B------:R-:W-:Y:S01]  /*cf50*/  IADD3 R48, P5, PT, R11, R177.reuse, RZ ;  /* 0x000000b10b307210 */ /* 0x080fe20007fbe0ff */
[----:B------:R-:W-:Y:S01]  /*cf60*/  FMUL R70, R234, R70 ;  /* 0x00000046ea467220 */ /* 0x000fe20000400000 */
[----:B------:R-:W-:Y:S01]  /*cf70*/  IADD3 R50, P3, PT, R50, R177, RZ ;  /* 0x000000b132327210 */ /* 0x000fe20007f7e0ff */
[----:B------:R-:W-:Y:S01]  /*cf80*/  FMUL R71, R234, R71 ;  /* 0x00000047ea477220 */ /* 0x000fe20000400000 */
[-C--:B------:R-:W-:Y:S01]  /*cf90*/  LEA.HI.X.SX32 R13, R88, R189.reuse, 0x1, P1 ;  /* 0x000000bd580d7211 */ /* 0x080fe200008f0eff */
[C---:B------:R-:W-:Y:S01]  /*cfa0*/  FMUL R72, R234.reuse, R72 ;  /* 0x00000048ea487220 */ /* 0x040fe20000400000 */
[----:B------:R-:W-:Y:S01]  /*cfb0*/  LEA.HI.X.SX32 R43, R43, R189, 0x1, P0 ;  /* 0x000000bd2b2b7211 */ /* 0x000fe200000f0eff */
[----:B------:R-:W-:Y:S01]  /*cfc0*/  FMUL R73, R234, R73 ;  /* 0x00000049ea497220 */ /* 0x000fe20000400000 */
[----:B------:R-:W-:Y:S01]  /*cfd0*/  LEA.HI.X.SX32 R11, R52, R189, 0x1, P2 ;  /* 0x000000bd340b7211 */ /* 0x000fe200010f0eff */
[C---:B------:R-:W-:Y:S01]  /*cfe0*/  FMUL R74, R234.reuse, R74 ;  /* 0x0000004aea4a7220 */ /* 0x040fe20000400000 */
[----:B------:R-:W-:Y:S01]  /*cff0*/  IADD3 R88, P0, PT, R89, R177, RZ ;  /* 0x000000b159587210 */ /* 0x000fe20007f1e0ff */
[C---:B------:R-:W-:Y:S01]  /*d000*/  FMUL R75, R234.reuse, R75 ;  /* 0x0000004bea4b7220 */ /* 0x040fe20000400000 */
[----:B------:R-:W-:Y:S01]  /*d010*/  IADD3 R52, P2, PT, R53, R177, RZ ;  /* 0x000000b135347210 */ /* 0x000fe20007f5e0ff */
[----:B------:R-:W-:Y:S01]  /*d020*/  FMUL R76, R234, R76 ;  /* 0x0000004cea4c7220 */ /* 0x000fe20000400000 */
[----:B------:R-:W-:Y:S01]  /*d030*/  LEA.HI.X.SX32 R45, R90, R189, 0x1, P4 ;  /* 0x000000bd5a2d7211 */ /* 0x000fe200020f0eff */
[C---:B------:R-:W-:Y:S01]  /*d040*/  FMUL R77, R234.reuse, R77 ;  /* 0x0000004dea4d7220 */ /* 0x040fe20000400000 */
        /* <DEDUP_REMOVED lines=13> */
[C---:B------:R-:W-:Y:S01]  /*d120*/  FMUL R84, R234.reuse, R84 ;  /* 0x00000054ea547220 */ /* 0x040fe20000400000 */
[----:B------:R-:W-:Y:S01]  /*d130*/  IADD3 R98, P2, PT, R99, R177, RZ ;  /* 0x000000b163627210 */ /* 0x000fe20007f5e0ff */
[----:B------:R-:W-:Y:S01]  /*d140*/  FMUL R85, R234, R85 ;  /* 0x00000055ea557220 */ /* 0x000fe20000400000 */
[-C--:B------:R-:W-:Y:S01]  /*d150*/  LEA.HI.X.SX32 R91, R104, R189.reuse, 0x1, P4 ;  /* 0x000000bd685b7211 */ /* 0x080fe200020f0eff */
        /* <DEDUP_REMOVED lines=9> */
[----:B------:R-:W-:Y:S01]  /*d1f0*/  IADD3 R110, P3, PT, R111, R177, RZ ;  /* 0x000000b16f6e7210 */ /* 0x000fe20007f7e0ff */
[----:B------:R-:W-:Y:S01]  /*d200*/  FMUL R221, R234, R120 ;  /* 0x00000078eadd7220 */ /* 0x000fe20000400000 */
[----:B------:R-:W-:Y:S01]  /*d210*/  LEA.HI.X.SX32 R103, R116, R189, 0x1, P0 ;  /* 0x000000bd74677211 */ /* 0x000fe200000f0eff */
[----:B------:R-:W-:Y:S01]  /*d220*/  FMUL R224, R234, R121 ;  /* 0x00000079eae07220 */ /* 0x000fe20000400000 */
[----:B------:R-:W-:Y:S01]  /*d230*/  LEA.HI.X.SX32 R99, R112, R189, 0x1, P2 ;  /* 0x000000bd70637211 */ /* 0x000fe200010f0eff */
[C---:B------:R-:W-:Y:S01]  /*d240*/  FMUL R226, R234.reuse, R123 ;  /* 0x0000007beae27220 */ /* 0x040fe20000400000 */
[----:B------:R-:W-:Y:S01]  /*d250*/  IADD3 R116, P0, PT, R105, R177, RZ ;  /* 0x000000b169747210 */ /* 0x000fe20007f1e0ff */
[----:B------:R-:W-:Y:S01]  /*d260*/  FMUL R232, R234, R129 ;  /* 0x00000081eae87220 */ /* 0x000fe20000400000 */
[----:B------:R-:W-:Y:S01]  /*d270*/  IADD3 R112, P2, PT, R113, R177, RZ ;  /* 0x000000b171707210 */ /* 0x000fe20007f5e0ff */
[----:B------:R-:W-:Y:S01]  /*d280*/  IMAD R117, R2, 0xc0, RZ ;  /* 0x000000c002757824 */ /* 0x000fe200078e02ff */
[----:B------:R-:W-:Y:S01]  /*d290*/  LEA.HI.X.SX32 R105, R118, R189, 0x1, P4 ;  /* 0x000000bd76697211 */ /* 0x000fe200020f0eff */
[----:B------:R-:W-:Y:S01]  /*d2a0*/  FMUL R234, R234, R131 ;  /* 0x00000083eaea7220 */ /* 0x000fe20000400000 */
        /* <DEDUP_REMOVED lines=9> */
[----:B------:R-:W-:Y:S01]  /*d340*/  IMAD R147, R2, 0xd2, RZ ;  /* 0x000000d202937824 */ /* 0x000fe200078e02ff */
[----:B------:R-:W-:Y:S01]  /*d350*/  LEA.HI.X.SX32 R113, R126, R189, 0x1, P2 ;  /* 0x000000bd7e717211 */ /* 0x000fe200010f0eff */
[C---:B------:R-:W-:Y:S01]  /*d360*/  IMAD R152, R2.reuse, 0x65, RZ ;  /* 0x0000006502987824 */ /* 0x040fe200078e02ff */
[----:B------:R-:W-:Y:S01]  /*d370*/  IADD3 R126, P2, PT, R127, R177, RZ ;  /* 0x000000b17f7e7210 */ /* 0x000fe20007f5e0ff */
[----:B------:R-:W-:Y:S01]  /*d380*/  IMAD R144, R2, 0x61, RZ ;  /* 0x0000006102907824 */ /* 0x000fe200078e02ff */
[-C--:B------:R-:W-:Y:S01]  /*d390*/  LEA.HI.X.SX32 R119, R132, R189.reuse, 0x1, P4 ;  /* 0x000000bd84777211 */ /* 0x080fe200020f0eff */
[----:B------:R-:W-:Y:S01]  /*d3a0*/  IMAD R141, R2, 0xd8, RZ ;  /* 0x000000d8028d7824 */ /* 0x000fe200078e02ff */
[----:B------:R-:W-:Y:S01]  /*d3b0*/  LEA.HI.X.SX32 R115, R128, R189, 0x1, P1 ;  /* 0x000000bd80737211 */ /* 0x000fe200008f0eff */
[C---:B------:R-:W-:Y:S01]  /*d3c0*/  IMAD R145, R2.reuse, 0xd0, RZ ;  /* 0x000000d002917824 */ /* 0x040fe200078e02ff */
[-C--:B------:R-:W-:Y:S01]  /*d3d0*/  IADD3 R132, P4, PT, R133, R177.reuse, RZ ;  /* 0x000000b185847210 */ /* 0x080fe20007f9e0ff */
        /* <DEDUP_REMOVED lines=49> */
[----:B------:R-:W-:Y:S01]  /*d6f0*/  F2FP.BF16.F32.PACK_AB R57, R57, R56 ;  /* 0x000000383939723e */ /* 0x000fe200000010ff */
[C---:B------:R-:W-:Y:S01]  /*d700*/  IMAD R56, R2.reuse, 0x7b, RZ ;  /* 0x0000007b02387824 */ /* 0x040fe200078e02ff */
[----:B------:R-:W-:Y:S01]  /*d710*/  IADD3 R172, P0, PT, R173, R177, RZ ;  /* 0x000000b1adac7210 */ /* 0x000fe20007f1e0ff */
[----:B------:R-:W-:Y:S01]  /*d720*/  IMAD R137, R2, 0xc8, RZ ;  /* 0x000000c802897824 */ /* 0x000fe200078e02ff */
[----:B------:R-:W-:Y:S01]  /*d730*/  LEA.HI.X.SX32 R169, R182, R189, 0x1, P2 ;  /* 0x000000bdb6a97211 */ /* 0x000fe200010f0eff */
[----:B------:R-:W-:Y:S01]  /*d740*/  IMAD R156, R2, 0x67, RZ ;  /* 0x00000067029c7824 */ /* 0x000fe200078e02ff */
        /* <DEDUP_REMOVED lines=10> */
[-C--:B------:R-:W-:Y:S01]  /*d7f0*/  LEA.HI.X.SX32 R183, R56, R189.reuse, 0x1, P2 ;  /* 0x000000bd38b77211 */ /* 0x080fe200010f0eff */
[C---:B------:R-:W-:Y:S01]  /*d800*/  IMAD R176, R2.reuse, 0x71, RZ ;  /* 0x0000007102b07824 */ /* 0x040fe200078e02ff */
[----:B------:R-:W-:Y:S01]  /*d810*/  PRMT R56, R187, 0x7632, R56 ;  /* 0x00007632bb387816 */ /* 0x000fe20000000038 */
[C---:B------:R-:W-:Y:S01]  /*d820*/  IMAD R163, R2.reuse, 0xe2, RZ ;  /* 0x000000e202a37824 */ /* 0x040fe200078e02ff */
[----:B------:R-:W-:Y:S01]  /*d830*/  F2FP.BF16.F32.PACK_AB R58, R59, R58 ;  /* 0x0000003a3b3a723e */ /* 0x000fe200000010ff */
[C---:B------:R-:W-:Y:S01]  /*d840*/  IMAD R153, R2.reuse, 0xe4, RZ ;  /* 0x000000e402997824 */ /* 0x040fe200078e02ff */
[----:B------:R-:W-:Y:S01]  /*d850*/  F2FP.BF16.F32.PACK_AB R60, R61, R60 ;  /* 0x0000003c3d3c723e */ /* 0x000fe200000010ff */
[C---:B------:R-:W-:Y:S01]  /*d860*/  IMAD R180, R2.reuse, 0x73, RZ ;  /* 0x0000007302b47824 */ /* 0x040fe200078e02ff */
[----:B------:R0:W-:Y:S01]  /*d870*/  STG.E.U16 desc[UR16][R14.64], R56 ;  /* 0x000000380e007986 */ /* 0x0001e2000c101510 */
[C---:B------:R-:W-:Y:S01]  /*d880*/  IMAD R167, R2.reuse, 0xe6, RZ ;  /* 0x000000e602a77824 */ /* 0x040fe200078e02ff */
[----:B------:R-:W-:Y:S01]  /*d890*/  F2FP.BF16.F32.PACK_AB R62, R63, R62 ;  /* 0x0000003e3f3e723e */ /* 0x000fe200000010ff */
[C---:B------:R-:W-:Y:S01]  /*d8a0*/  IMAD R184, R2.reuse, 0x75, RZ ;  /* 0x0000007502b87824 */ /* 0x040fe200078e02ff */
[----:B------:R2:W-:Y:S01]  /*d8b0*/  STG.E.U16 desc[UR16][R16.64], R57 ;  /* 0x0000003910007986 */ /* 0x0005e2000c101510 */
[C---:B------:R-:W-:Y:S01]  /*d8c0*/  IMAD R171, R2.reuse, 0xea, RZ ;  /* 0x000000ea02ab7824 */ /* 0x040fe200078e02ff */
[----:B------:R-:W-:Y:S01]  /*d8d0*/  F2FP.BF16.F32.PACK_AB R64, R65, R64 ;  /* 0x000000404140723e */ /* 0x000fe200000010ff */
[C---:B------:R-:W-:Y:S01]  /*d8e0*/  IMAD R165, R2.reuse, 0xf0, RZ ;  /* 0x000000f002a57824 */ /* 0x040fe200078e02ff */
[----:B------:R-:W-:Y:S01]  /*d8f0*/  F2FP.BF16.F32.PACK_AB R66, R67, R66 ;  /* 0x000000424342723e */ /* 0x000fe200000010ff */
[C---:B------:R-:W-:Y:S01]  /*d900*/  IMAD R179, R2.reuse, 0xf2, RZ ;  /* 0x000000f202b37824 */ /* 0x040fe200078e02ff */
[----:B------:R-:W-:Y:S01]  /*d910*/  F2FP.BF16.F32.PACK_AB R68, R69, R68 ;  /* 0x000000444544723e */ /* 0x000fe200000010ff */
[----:B------:R-:W-:Y:S01]  /*d920*/  IMAD R252, R2, 0xf4, RZ ;  /* 0x000000f402fc7824 */ /* 0x000fe200078e02ff */
[----:B0-----:R-:W-:Y:S01]  /*d930*/  PRMT R15, R58, 0x7632, R15 ;  /* 0x000076323a0f7816 */ /* 0x001fe2000000000f */
[----:B------:R-:W-:Y:S01]  /*d940*/  IMAD R248, R2, 0xf8, RZ ;  /* 0x000000f802f87824 */ /* 0x000fe200078e02ff */
[----:B------:R-:W-:Y:S01]  /*d950*/  PRMT R14, R60, 0x7632, R14 ;  /* 0x000076323c0e7816 */ /* 0x000fe2000000000e */
[----:B------:R-:W-:Y:S01]  /*d960*/  IMAD R244, R2, 0x79, RZ ;  /* 0x0000007902f47824 */ /* 0x000fe200078e02ff */
[----:B--2---:R-:W-:Y:S01]  /*d970*/  PRMT R17, R64, 0x7632, R17 ;  /* 0x0000763240117816 */ /* 0x004fe20000000011 */
[----:B------:R-:W-:Y:S01]  /*d980*/  IMAD R2, R2, 0x7d, RZ ;  /* 0x0000007d02027824 */ /* 0x000fe200078e02ff */
[----:B------:R-:W-:Y:S01]  /*d990*/  F2FP.BF16.F32.PACK_AB R70, R71, R70 ;  /* 0x000000464746723e */ /* 0x000fe200000010ff */
[----:B------:R-:W-:Y:S01]  /*d9a0*/  USHF.L.U32 UR6, UR4, 0x2, URZ ;  /* 0x0000000204067899 */ /* 0x000fe200080006ff */
[----:B------:R-:W-:Y:S01]  /*d9b0*/  F2FP.BF16.F32.PACK_AB R72, R73, R72 ;  /* 0x000000484948723e */ /* 0x000fe200000010ff */
[----:B------:R-:W-:Y:S01]  /*d9c0*/  UIMAD.WIDE UR4, UR4, 0x4, URZ ;  /* 0x00000004040478a5 */ /* 0x000fe2000f8e02ff */
[----:B------:R-:W-:-:S02]  /*d9d0*/  LEA.HI.X.SX32 R187, R2, R189, 0x1, P0 ;  /* 0x000000bd02bb7211 */ /* 0x000fc400000f0eff */
[----:B------:R-:W-:Y:S02]  /*d9e0*/  PRMT R2, R57, 0x7632, R2 ;  /* 0x0000763239027816 */ /* 0x000fe40000000002 */
[----:B------:R-:W-:Y:S02]  /*d9f0*/  F2FP.BF16.F32.PACK_AB R74, R75, R74 ;  /* 0x0000004a4b4a723e */ /* 0x000fe400000010ff */
[----:B------:R-:W-:Y:S01]  /*da00*/  F2FP.BF16.F32.PACK_AB R76, R77, R76 ;  /* 0x0000004c4d4c723e */ /* 0x000fe200000010ff */
[----:B------:R0:W-:Y:S01]  /*da10*/  STG.E.U16 desc[UR16][R18.64], R2 ;  /* 0x0000000212007986 */ /* 0x0001e2000c101510 */
[----:B------:R-:W-:Y:S02]  /*da20*/  LEA.HI.X.SX32 R47, R47, R189, 0x1, P6 ;  /* 0x000000bd2f2f7211 */ /* 0x000fe400030f0eff */
[----:B------:R-:W-:Y:S01]  /*da30*/  IADD3 R92, P6, PT, R49, R177, RZ ;  /* 0x000000b1315c7210 */ /* 0x000fe20007fde0ff */
[----:B------:R2:W-:Y:S01]  /*da40*/  STG.E.U16 desc[UR16][R20.64], R58 ;  /* 0x0000003a14007986 */ /* 0x0005e2000c101510 */
[----:B------:R-:W-:-:S02]  /*da50*/  F2FP.BF16.F32.PACK_AB R78, R79, R78 ;  /* 0x0000004e4f4e723e */ /* 0x000fc400000010ff */
[----:B------:R-:W-:Y:S01]  /*da60*/  LEA.HI.X.SX32 R49, R94, R189, 0x1, P5 ;  /* 0x000000bd5e317211 */ /* 0x000fe200028f0eff */
[----:B------:R3:W-:Y:S01]  /*da70*/  STG.E.U16 desc[UR16][R22.64], R15 ;  /* 0x0000000f16007986 */ /* 0x0007e2000c101510 */
[----:B------:R-:W-:Y:S02]  /*da80*/  F2FP.BF16.F32.PACK_AB R80, R81, R80 ;  /* 0x000000505150723e */ /* 0x000fe400000010ff */
[----:B------:R-:W-:Y:S01]  /*da90*/  IADD3 R94, P5, PT, R95, R177, RZ ;  /* 0x000000b15f5e7210 */ /* 0x000fe20007fbe0ff */
[----:B------:R4:W-:Y:S01]  /*daa0*/  STG.E.U16 desc[UR16][R24.64], R60 ;  /* 0x0000003c18007986 */ /* 0x0009e2000c101510 */
[----:B0-----:R-:W-:Y:S02]  /*dab0*/  PRMT R2, R62, 0x7632, R2 ;  /* 0x000076323e027816 */ /* 0x001fe40000000002 */
[----:B------:R-:W-:Y:S01]  /*dac0*/  PRMT R19, R66, 0x7632, R19 ;  /* 0x0000763242137816 */ /* 0x000fe20000000013 */
[----:B------:R0:W-:Y:S01]  /*dad0*/  STG.E.U16 desc[UR16][R26.64], R14 ;  /* 0x0000000e1a007986 */ /* 0x0001e2000c101510 */
[----:B--2---:R-:W-:-:S02]  /*dae0*/  PRMT R21, R72, 0x7632, R21 ;  /* 0x0000763248157816 */ /* 0x004fc40000000015 */
[----:B------:R-:W-:Y:S01]  /*daf0*/  F2FP.BF16.F32.PACK_AB R82, R83, R82 ;  /* 0x000000525352723e */ /* 0x000fe200000010ff */
[----:B------:R-:W-:Y:S01]  /*db00*/  STG.E.U16 desc[UR16][R28.64], R62 ;  /* 0x0000003e1c007986 */ /* 0x000fe2000c101510 */
[----:B---3--:R-:W-:Y:S02]  /*db10*/  PRMT R23, R74, 0x7632, R23 ;  /* 0x000076324a177816 */ /* 0x008fe40000000017 */
[----:B------:R-:W-:Y:S01]  /*db20*/  F2FP.BF16.F32.PACK_AB R84, R85, R84 ;  /* 0x000000545554723e */ /* 0x000fe200000010ff */
[----:B------:R2:W-:Y:S01]  /*db30*/  STG.E.U16 desc[UR16][R30.64], R2 ;  /* 0x000000021e007986 */ /* 0x0005e2000c101510 */
[----:B----4-:R-:W-:Y:S02]  /*db40*/  PRMT R25, R76, 0x7632, R25 ;  /* 0x000076324c197816 */ /* 0x010fe40000000019 */
[----:B------:R-:W-:Y:S01]  /*db50*/  LEA.HI.X.SX32 R93, R106, R189, 0x1, P6 ;  /* 0x000000bd6a5d7211 */ /* 0x000fe200030f0eff */
[----:B------:R-:W-:Y:S01]  /*db60*/  STG.E.U16 desc[UR16][R32.64], R64 ;  /* 0x0000004020007986 */ /* 0x000fe2000c101510 */
[----:B0-----:R-:W-:-:S02]  /*db70*/  PRMT R27, R78, 0x7632, R27 ;  /* 0x000076324e1b7816 */ /* 0x001fc4000000001b */
[----:B------:R-:W-:Y:S01]  /*db80*/  LEA.HI.X.SX32 R95, R108, R189, 0x1, P5 ;  /* 0x000000bd6c5f7211 */ /* 0x000fe200028f0eff */
[----:B------:R-:W-:Y:S01]  /*db90*/  STG.E.U16 desc[UR16][R34.64], R17 ;  /* 0x0000001122007986 */ /* 0x000fe2000c101510 */
[----:B------:R-:W-:Y:S02]  /*dba0*/  F2FP.BF16.F32.PACK_AB R86, R87, R86 ;  /* 0x000000565756723e */ /* 0x000fe400000010ff */
[----:B------:R-:W-:Y:S01]  /*dbb0*/  IADD3 R106, P6, PT, R107, R177, RZ ;  /* 0x000000b16b6a7210 */ /* 0x000fe20007fde0ff */
[----:B------:R-:W-:Y:S01]  /*dbc0*/  STG.E.U16 desc[UR16][R36.64], R66 ;  /* 0x0000004224007986 */ /* 0x000fe2000c101510 */
[----:B--2---:R-:W-:Y:S02]  /*dbd0*/  PRMT R2, R68, 0x7632, R2 ;  /* 0x0000763244027816 */ /* 0x004fe40000000002 */
[----:B------:R-:W-:Y:S01]  /*dbe0*/  F2FP.BF16.F32.PACK_AB R3, R190, R3 ;  /* 0x00000003be03723e */ /* 0x000fe200000010ff */
[----:B------:R-:W-:Y:S01]  /*dbf0*/  STG.E.U16 desc[UR16][R38.64], R19 ;  /* 0x0000001326007986 */ /* 0x000fe2000c101510 */
[----:B------:R-:W-:-:S02]  /*dc00*/  IADD3 R108, P5, PT, R109, R177, RZ ;  /* 0x000000b16d6c7210 */ /* 0x000fc40007fbe0ff */
[----:B------:R-:W-:Y:S01]  /*dc10*/  F2FP.BF16.F32.PACK_AB R191, R192, R191 ;  /* 0x000000bfc0bf723e */ /* 0x000fe200000010ff */
[----:B------:R-:W-:Y:S01]  /*dc20*/  STG.E.U16 desc[UR16][R40.64], R68 ;  /* 0x0000004428007986 */ /* 0x000fe2000c101510 */
[----:B------:R-:W-:Y:S02]  /*dc30*/  LEA.HI.X.SX32 R107, R120, R189, 0x1, P6 ;  /* 0x000000bd786b7211 */ /* 0x000fe400030f0eff */
[----:B------:R-:W-:Y:S01]  /*dc40*/  F2FP.BF16.F32.PACK_AB R193, R194, R193 ;  /* 0x000000c1c2c1723e */ /* 0x000fe200000010ff */
[----:B------:R0:W-:Y:S01]  /*dc50*/  STG.E.U16 desc[UR16][R6.64], R2 ;  /* 0x0000000206007986 */ /* 0x0001e2000c101510 */
[----:B------:R-:W-:Y:S02]  /*dc60*/  LEA.HI.X.SX32 R109, R122, R189, 0x1, P5 ;  /* 0x000000bd7a6d7211 */ /* 0x000fe400028f0eff */
[----:B------:R-:W-:Y:S01]  /*dc70*/  F2FP.BF16.F32.PACK_AB R195, R196, R195 ;  /* 0x000000c3c4c3723e */ /* 0x000fe200000010ff */
[----:B------:R-:W-:Y:S01]  /*dc80*/  STG.E.U16 desc[UR16][R8.64], R70 ;  /* 0x0000004608007986 */ /* 0x000fe2000c101510 */
[----:B------:R-:W-:-:S02]  /*dc90*/  IADD3 R120, P6, PT, R121, R177, RZ ;  /* 0x000000b179787210 */ /* 0x000fc40007fde0ff */
[----:B------:R-:W-:Y:S02]  /*dca0*/  IADD3 R122, P5, PT, R123, R177, RZ ;  /* 0x000000b17b7a7210 */ /* 0x000fe40007fbe0ff */
[----:B------:R-:W-:Y:S02]  /*dcb0*/  PRMT R57, R193, 0x7632, R57 ;  /* 0x00007632c1397816 */ /* 0x000fe40000000039 */
[----:B------:R-:W-:Y:S02]  /*dcc0*/  F2FP.BF16.F32.PACK_AB R197, R198, R197 ;  /* 0x000000c5c6c5723e */ /* 0x000fe400000010ff */
[----:B0-----:R-:W-:Y:S02]  /*dcd0*/  PRMT R7, R70, 0x7632, R7 ;  /* 0x0000763246077816 */ /* 0x001fe40000000007 */
[----:B------:R-:W-:Y:S02]  /*dce0*/  PRMT R59, R195, 0x7632, R59 ;  /* 0x00007632c33b7816 */ /* 0x000fe4000000003b */
[----:B------:R-:W-:Y:S01]  /*dcf0*/  F2FP.BF16.F32.PACK_AB R199, R200, R199 ;  /* 0x000000c7c8c7723e */ /* 0x000fe200000010ff */
[----:B------:R0:W-:Y:S01]  /*dd00*/  STG.E.U16 desc[UR16][R10.64], R7 ;  /* 0x000000070a007986 */ /* 0x0001e2000c101510 */
[----:B------:R-:W-:-:S02]  /*dd10*/  LEA.HI.X.SX32 R121, R134, R189, 0x1, P6 ;  /* 0x000000bd86797211 */ /* 0x000fc400030f0eff */
[----:B------:R-:W-:Y:S01]  /*dd20*/  LEA.HI.X.SX32 R123, R136, R189, 0x1, P5 ;  /* 0x000000bd887b7211 */ /* 0x000fe200028f0eff */
[----:B------:R-:W-:Y:S01]  /*dd30*/  STG.E.U16 desc[UR16][R12.64], R72 ;  /* 0x000000480c007986 */ /* 0x000fe2000c101510 */
[----:B------:R-:W-:Y:S02]  /*dd40*/  PRMT R61, R197, 0x7632, R61 ;  /* 0x00007632c53d7816 */ /* 0x000fe4000000003d */
[----:B------:R-:W-:Y:S01]  /*dd50*/  F2FP.BF16.F32.PACK_AB R201, R202, R201 ;  /* 0x000000c9cac9723e */ /* 0x000fe200000010ff */
[----:B------:R-:W-:Y:S01]  /*dd60*/  STG.E.U16 desc[UR16][R42.64], R21 ;  /* 0x000000152a007986 */ /* 0x000fe2000c101510 */
[----:B------:R-:W-:Y:S02]  /*dd70*/  IADD3 R134, P6, PT, R135, R177, RZ ;  /* 0x000000b187867210 */ /* 0x000fe40007fde0ff */
[----:B------:R-:W-:Y:S01]  /*dd80*/  PRMT R63, R199, 0x7632, R63 ;  /* 0x00007632c73f7816 */ /* 0x000fe2000000003f */
[----:B------:R2:W-:Y:S01]  /*dd90*/  STG.E.U16 desc[UR16][R44.64], R74 ;  /* 0x0000004a2c007986 */ /* 0x0005e2000c101510 */
[----:B------:R-:W-:Y:S01]  /*dda0*/  F2FP.BF16.F32.PACK_AB R203, R204, R203 ;  /* 0x000000cbcccb723e */ /* 0x000fe200000010ff */
[----:B0-----:R-:W0:Y:S01]  /*ddb0*/  LDC.64 R6, c[0x0][0x3a0] ;  /* 0x0000e800ff067b82 */ /* 0x001e220000000a00 */
[----:B------:R-:W-:Y:S01]  /*ddc0*/  IADD3 R136, P5, PT, R137, R177, RZ ;  /* 0x000000b189887210 */ /* 0x000fe20007fbe0ff */
[----:B------:R3:W-:Y:S01]  /*ddd0*/  STG.E.U16 desc[UR16][R46.64], R23 ;  /* 0x000000172e007986 */ /* 0x0007e2000c101510 */
[----:B------:R-:W-:-:S02]  /*dde0*/  LEA.HI.X.SX32 R129, R142, R189, 0x1, P1 ;  /* 0x000000bd8e817211 */ /* 0x000fc400008f0eff */
[----:B------:R-:W-:Y:S01]  /*ddf0*/  PRMT R65, R201, 0x7632, R65 ;  /* 0x00007632c9417816 */ /* 0x000fe20000000041 */
[----:B------:R4:W-:Y:S01]  /*de00*/  STG.E.U16 desc[UR16][R48.64], R76 ;  /* 0x0000004c30007986 */ /* 0x0009e2000c101510 */
[----:B------:R-:W-:Y:S02]  /*de10*/  F2FP.BF16.F32.PACK_AB R205, R206, R205 ;  /* 0x000000cdcecd723e */ /* 0x000fe400000010ff */
[----:B------:R-:W-:Y:S01]  /*de20*/  IADD3 R142, P1, PT, R143, R177, RZ ;  /* 0x000000b18f8e7210 */ /* 0x000fe20007f3e0ff */
[----:B------:R5:W-:Y:S01]  /*de30*/  STG.E.U16 desc[UR16][R50.64], R25 ;  /* 0x0000001932007986 */ /* 0x000be2000c101510 */
[----:B--2---:R-:W-:Y:S02]  /*de40*/  PRMT R45, R80, 0x7632, R45 ;  /* 0x00007632502d7816 */ /* 0x004fe4000000002d */
[----:B------:R-:W-:Y:S01]  /*de50*/  LEA.HI.X.SX32 R135, R148, R189, 0x1, P6 ;  /* 0x000000bd94877211 */ /* 0x000fe200030f0eff */
[----:B------:R2:W-:Y:S01]  /*de60*/  STG.E.U16 desc[UR16][R52.64], R78 ;  /* 0x0000004e34007986 */ /* 0x0005e2000c101510 */
[----:B---3--:R-:W-:-:S02]  /*de70*/  PRMT R47, R82, 0x7632, R47 ;  /* 0x00007632522f7816 */ /* 0x008fc4000000002f */
[----:B------:R-:W-:Y:S01]  /*de80*/  PRMT R67, R203, 0x7632, R67 ;  /* 0x00007632cb437816 */ /* 0x000fe20000000043 */
[----:B------:R3:W-:Y:S01]  /*de90*/  STG.E.U16 desc[UR16][R54.64], R27 ;  /* 0x0000001b36007986 */ /* 0x0007e2000c101510 */
[----:B----4-:R-:W-:Y:S02]  /*dea0*/  PRMT R49, R84, 0x7632, R49 ;  /* 0x0000763254317816 */ /* 0x010fe40000000031 */
[----:B------:R-:W-:Y:S01]  /*deb0*/  F2FP.BF16.F32.PACK_AB R207, R208, R207 ;  /* 0x000000cfd0cf723e */ /* 0x000fe200000010ff */
[----:B------:R-:W-:Y:S01]  /*dec0*/  STG.E.U16 desc[UR16][R88.64], R80 ;  /* 0x0000005058007986 */ /* 0x000fe2000c101510 */
[----:B-----5:R-:W-:Y:S02]  /*ded0*/  PRMT R51, R86, 0x7632, R51 ;  /* 0x0000763256337816 */ /* 0x020fe40000000033 */
[----:B------:R-:W-:Y:S01]  /*dee0*/  LEA.HI.X.SX32 R137, R150, R189, 0x1, P5 ;  /* 0x000000bd96897211 */ /* 0x000fe200028f0eff */
[----:B------:R-:W-:Y:S01]  /*def0*/  STG.E.U16 desc[UR16][R90.64], R45 ;  /* 0x0000002d5a007986 */ /* 0x000fe2000c101510 */
[----:B--2---:R-:W-:-:S02]  /*df00*/  PRMT R53, R3, 0x7632, R53 ;  /* 0x0000763203357816 */ /* 0x004fc40000000035 */
[----:B------:R-:W-:Y:S01]  /*df10*/  PRMT R69, R205, 0x7632, R69 ;  /* 0x00007632cd457816 */ /* 0x000fe20000000045 */
[----:B------:R-:W-:Y:S01]  /*df20*/  STG.E.U16 desc[UR16][R92.64], R82 ;  /* 0x000000525c007986 */ /* 0x000fe2000c101510 */
[----:B---3--:R-:W-:Y:S02]  /*df30*/  PRMT R55, R191, 0x7632, R55 ;  /* 0x00007632bf377816 */ /* 0x008fe40000000037 */
[----:B------:R-:W-:Y:S01]  /*df40*/  F2FP.BF16.F32.PACK_AB R209, R210, R209 ;  /* 0x000000d1d2d1723e */ /* 0x000fe200000010ff */
[----:B------:R-:W-:Y:S01]  /*df50*/  STG.E.U16 desc[UR16][R94.64], R47 ;  /* 0x0000002f5e007986 */ /* 0x000fe2000c101510 */
[-C--:B------:R-:W-:Y:S02]  /*df60*/  IADD3 R148, P6, PT, R149, R177.reuse, RZ ;  /* 0x000000b195947210 */ /* 0x080fe40007fde0ff */
[----:B------:R-:W-:Y:S01]  /*df70*/  IADD3 R150, P5, PT, R151, R177, RZ ;  /* 0x000000b197967210 */ /* 0x000fe20007fbe0ff */
[----:B------:R-:W-:Y:S01]  /*df80*/  STG.E.U16 desc[UR16][R96.64], R84 ;  /* 0x0000005460007986 */ /* 0x000fe2000c101510 */
[----:B------:R-:W-:-:S02]  /*df90*/  LEA.HI.X.SX32 R143, R156, R189, 0x1, P1 ;  /* 0x000000bd9c8f7211 */ /* 0x000fc400008f0eff */
[----:B------:R-:W-:Y:S01]  /*dfa0*/  PRMT R71, R207, 0x7632, R71 ;  /* 0x00007632cf477816 */ /* 0x000fe20000000047 */
[----:B------:R-:W-:Y:S01]  /*dfb0*/  STG.E.U16 desc[UR16][R98.64], R49 ;  /* 0x0000003162007986 */ /* 0x000fe2000c101510 */
[----:B------:R-:W-:Y:S02]  /*dfc0*/  F2FP.BF16.F32.PACK_AB R211, R214, R211 ;  /* 0x000000d3d6d3723e */ /* 0x000fe400000010ff */
[----:B------:R-:W-:Y:S01]  /*dfd0*/  PRMT R73, R209, 0x7632, R73 ;  /* 0x00007632d1497816 */ /* 0x000fe20000000049 */
[----:B------:R-:W-:Y:S01]  /*dfe0*/  STG.E.U16 desc[UR16][R100.64], R86 ;  /* 0x0000005664007986 */ /* 0x000fe2000c101510 */
[----:B------:R-:W-:Y:S02]  /*dff0*/  F2FP.BF16.F32.PACK_AB R213, R216, R213 ;  /* 0x000000d5d8d5723e */ /* 0x000fe400000010ff */
[----:B------:R-:W-:Y:S01]  /*e000*/  IADD3 R156, P1, PT, R157, R177, RZ ;  /* 0x000000b19d9c7210 */ /* 0x000fe20007f3e0ff */
[----:B------:R-:W-:Y:S01]  /*e010*/  STG.E.U16 desc[UR16][R102.64], R51 ;  /* 0x0000003366007986 */ /* 0x000fe2000c101510 */
[----:B------:R-:W-:-:S02]  /*e020*/  LEA.HI.X.SX32 R149, R162, R189, 0x1, P6 ;  /* 0x000000bda2957211 */ /* 0x000fc400030f0eff */
[----:B------:R-:W-:Y:S01]  /*e030*/  LEA.HI.X.SX32 R151, R164, R189, 0x1, P5 ;  /* 0x000000bda4977211 */ /* 0x000fe200028f0eff */
[----:B------:R2:W-:Y:S01]  /*e040*/  STG.E.U16 desc[UR16][R104.64], R3 ;  /* 0x0000000368007986 */ /* 0x0005e2000c101510 */
[----:B------:R-:W-:Y:S02]  /*e050*/  IADD3 R164, P5, PT, R153, R177, RZ ;  /* 0x000000b199a47210 */ /* 0x000fe40007fbe0ff */
[----:B------:R-:W-:Y:S01]  /*e060*/  PRMT R75, R211, 0x7632, R75 ;  /* 0x00007632d34b7816 */ /* 0x000fe2000000004b */
[----:B------:R3:W-:Y:S01]  /*e070*/  STG.E.U16 desc[UR16][R106.64], R53 ;  /* 0x000000356a007986 */ /* 0x0007e2000c101510 */
[----:B------:R-:W-:Y:S02]  /*e080*/  F2FP.BF16.F32.PACK_AB R215, R218, R215 ;  /* 0x000000d7dad7723e */ /* 0x000fe400000010ff */
[----:B------:R-:W-:Y:S01]  /*e090*/  IADD3 R162, P6, PT, R163, R177, RZ ;  /* 0x000000b1a3a27210 */ /* 0x000fe20007fde0ff */
[----:B------:R3:W-:Y:S01]  /*e0a0*/  STG.E.U16 desc[UR16][R108.64], R191 ;  /* 0x000000bf6c007986 */ /* 0x0007e2000c101510 */
[----:B------:R-:W-:-:S02]  /*e0b0*/  LEA.HI.X.SX32 R153, R166, R189, 0x1, P3 ;  /* 0x000000bda6997211 */ /* 0x000fc400018f0eff */
[----:B------:R-:W-:Y:S01]  /*e0c0*/  PRMT R77, R213, 0x7632, R77 ;  /* 0x00007632d54d7816 */ /* 0x000fe2000000004d */
[----:B------:R3:W-:Y:S01]  /*e0d0*/  STG.E.U16 desc[UR16][R110.64], R55 ;  /* 0x000000376e007986 */ /* 0x0007e2000c101510 */
[----:B------:R-:W-:Y:S02]  /*e0e0*/  F2FP.BF16.F32.PACK_AB R217, R220, R217 ;  /* 0x000000d9dcd9723e */ /* 0x000fe400000010ff */
[----:B------:R-:W-:Y:S01]  /*e0f0*/  LEA.HI.X.SX32 R157, R170, R189, 0x1, P1 ;  /* 0x000000bdaa9d7211 */ /* 0x000fe200008f0eff */
[----:B------:R3:W-:Y:S01]  /*e100*/  STG.E.U16 desc[UR16][R112.64], R193 ;  /* 0x000000c170007986 */ /* 0x0007e2000c101510 */
[----:B------:R-:W-:Y:S02]  /*e110*/  IADD3 R166, P3, PT, R167, R177, RZ ;  /* 0x000000b1a7a67210 */ /* 0x000fe40007f7e0ff */
[----:B------:R-:W-:Y:S01]  /*e120*/  PRMT R79, R215, 0x7632, R79 ;  /* 0x00007632d74f7816 */ /* 0x000fe2000000004f */
[----:B------:R3:W-:Y:S01]  /*e130*/  STG.E.U16 desc[UR16][R114.64], R57 ;  /* 0x0000003972007986 */ /* 0x0007e2000c101510 */
[----:B------:R-:W-:-:S02]  /*e140*/  F2FP.BF16.F32.PACK_AB R219, R222, R219 ;  /* 0x000000dbdedb723e */ /* 0x000fc400000010ff */
[----:B------:R-:W-:Y:S01]  /*e150*/  LEA.HI.X.SX32 R163, R176, R189, 0x1, P6 ;  /* 0x000000bdb0a37211 */ /* 0x000fe200030f0eff */
[----:B------:R3:W-:Y:S01]  /*e160*/  STG.E.U16 desc[UR16][R116.64], R195 ;  /* 0x000000c374007986 */ /* 0x0007e2000c101510 */
[-C--:B------:R-:W-:Y:S02]  /*e170*/  IADD3 R170, P1, PT, R171, R177.reuse, RZ ;  /* 0x000000b1abaa7210 */ /* 0x080fe40007f3e0ff */
[----:B------:R-:W-:Y:S01]  /*e180*/  IADD3 R176, P6, PT, R165, R177, RZ ;  /* 0x000000b1a5b07210 */ /* 0x000fe20007fde0ff */
[----:B------:R3:W-:Y:S01]  /*e190*/  STG.E.U16 desc[UR16][R118.64], R59 ;  /* 0x0000003b76007986 */ /* 0x0007e2000c101510 */
[----:B------:R-:W-:Y:S02]  /*e1a0*/  PRMT R81, R217, 0x7632, R81 ;  /* 0x00007632d9517816 */ /* 0x000fe40000000051 */
[----:B------:R-:W-:Y:S01]  /*e1b0*/  F2FP.BF16.F32.PACK_AB R221, R224, R221 ;  /* 0x000000dde0dd723e */ /* 0x000fe200000010ff */
[----:B------:R3:W-:Y:S01]  /*e1c0*/  STG.E.U16 desc[UR16][R120.64], R197 ;  /* 0x000000c578007986 */ /* 0x0007e2000c101510 */
[----:B------:R-:W-:-:S02]  /*e1d0*/  LEA.HI.X.SX32 R165, R178, R189, 0x1, P5 ;  /* 0x000000bdb2a57211 */ /* 0x000fc400028f0eff */
[----:B------:R-:W-:Y:S01]  /*e1e0*/  LEA.HI.X.SX32 R167, R180, R189, 0x1, P3 ;  /* 0x000000bdb4a77211 */ /* 0x000fe200018f0eff */
[----:B------:R3:W-:Y:S01]  /*e1f0*/  STG.E.U16 desc[UR16][R122.64], R61 ;  /* 0x0000003d7a007986 */ /* 0x0007e2000c101510 */
[----:B------:R-:W-:Y:S02]  /*e200*/  PRMT R83, R219, 0x7632, R83 ;  /* 0x00007632db537816 */ /* 0x000fe40000000053 */
[----:B------:R-:W-:Y:S01]  /*e210*/  F2FP.BF16.F32.PACK_AB R223, R226, R223 ;  /* 0x000000dfe2df723e */ /* 0x000fe200000010ff */
[----:B------:R3:W-:Y:S01]  /*e220*/  STG.E.U16 desc[UR16][R124.64], R199 ;  /* 0x000000c77c007986 */ /* 0x0007e2000c101510 */
[----:B------:R-:W-:Y:S02]  /*e230*/  IADD3 R178, P5, PT, R179, R177, RZ ;  /* 0x000000b1b3b27210 */ /* 0x000fe40007fbe0ff */
[----:B------:R-:W-:Y:S01]  /*e240*/  LEA.HI.X.SX32 R171, R184, R189, 0x1, P1 ;  /* 0x000000bdb8ab7211 */ /* 0x000fe200008f0eff */
[----:B------:R3:W-:Y:S01]  /*e250*/  STG.E.U16 desc[UR16][R126.64], R63 ;  /* 0x0000003f7e007986 */ /* 0x0007e2000c101510 */
[----:B------:R-:W-:-:S02]  /*e260*/  PRMT R85, R221, 0x7632, R85 ;  /* 0x00007632dd557816 */ /* 0x000fc40000000055 */
[----:B------:R-:W-:Y:S01]  /*e270*/  F2FP.BF16.F32.PACK_AB R225, R228, R225 ;  /* 0x000000e1e4e1723e */ /* 0x000fe200000010ff */
        /* <DEDUP_REMOVED lines=8> */
[----:B--2---:R-:W-:Y:S01]  /*e300*/  SHF.L.U32 R3, R212, 0x2, RZ ;  /* 0x00000002d4037819 */ /* 0x004fe200000006ff */
[----:B------:R3:W-:Y:S01]  /*e310*/  STG.E.U16 desc[UR16][R134.64], R67 ;  /* 0x0000004386007986 */ /* 0x0007e2000c101510 */
[----:B------:R-:W-:Y:S01]  /*e320*/  LEA.HI.X.SX32 R179, R244, R189, 0x1, P5 ;  /* 0x000000bdf4b37211 */ /* 0x000fe200028f0eff */
[----:B------:R-:W-:Y:S01]  /*e330*/  IMAD.HI R212, R212, 0x4, RZ ;  /* 0x00000004d4d47827 */ /* 0x000fe200078e02ff */
[----:B------:R-:W-:Y:S01]  /*e340*/  PRMT R89, R225, 0x7632, R89 ;  /* 0x00007632e1597816 */ /* 0x000fe20000000059 */
[----:B------:R3:W-:Y:S01]  /*e350*/  STG.E.U16 desc[UR16][R136.64], R205 ;  /* 0x000000cd88007986 */ /* 0x0007e2000c101510 */
[----:B------:R-:W-:Y:S02]  /*e360*/  F2FP.BF16.F32.PACK_AB R229, R232, R229 ;  /* 0x000000e5e8e5723e */ /* 0x000fe400000010ff */
[-C--:B------:R-:W-:Y:S01]  /*e370*/  LEA.HI.X.SX32 R181, R236, R189.reuse, 0x1, P3 ;  /* 0x000000bdecb57211 */ /* 0x080fe200018f0eff */
[----:B------:R3:W-:Y:S01]  /*e380*/  STG.E.U16 desc[UR16][R138.64], R69 ;  /* 0x000000458a007986 */ /* 0x0007e2000c101510 */
[----:B------:R-:W-:-:S02]  /*e390*/  LEA.HI.X.SX32 R185, R242, R189, 0x1, P1 ;  /* 0x000000bdf2b97211 */ /* 0x000fc400008f0eff */
[----:B------:R-:W-:Y:S01]  /*e3a0*/  PRMT R91, R227, 0x7632, R91 ;  /* 0x00007632e35b7816 */ /* 0x000fe2000000005b */
[----:B------:R3:W-:Y:S01]  /*e3b0*/  STG.E.U16 desc[UR16][R140.64], R207 ;  /* 0x000000cf8c007986 */ /* 0x0007e2000c101510 */
[----:B------:R-:W-:Y:S02]  /*e3c0*/  F2FP.BF16.F32.PACK_AB R231, R234, R231 ;  /* 0x000000e7eae7723e */ /* 0x000fe400000010ff */
[--C-:B0-----:R-:W-:Y:S01]  /*e3d0*/  IADD3 R2, P0, P1, R3, UR6, R6.reuse ;  /* 0x0000000603027c10 */ /* 0x101fe2000f91e006 */
[----:B------:R3:W-:Y:S01]  /*e3e0*/  STG.E.U16 desc[UR16][R142.64], R71 ;  /* 0x000000478e007986 */ /* 0x0007e2000c101510 */
[----:B------:R-:W-:Y:S02]  /*e3f0*/  PRMT R93, R229, 0x7632, R93 ;  /* 0x00007632e55d7816 */ /* 0x000fe4000000005d */
[----:B------:R-:W-:Y:S01]  /*e400*/  LEA.HI.X.SX32 R189, R240, R189, 0x1, P4 ;  /* 0x000000bdf0bd7211 */ /* 0x000fe200020f0eff */
[----:B------:R3:W-:Y:S01]  /*e410*/  STG.E.U16 desc[UR16][R144.64], R209 ;  /* 0x000000d190007986 */ /* 0x0007e2000c101510 */
[----:B------:R-:W-:-:S02]  /*e420*/  PRMT R6, R231, 0x7632, R6 ;  /* 0x00007632e7067816 */ /* 0x000fc40000000006 */
[----:B------:R-:W-:Y:S01]  /*e430*/  IADD3.X R3, PT, PT, R212, UR5, R7, P0, P1 ;  /* 0x00000005d4037c10 */ /* 0x000fe200087e2407 */
[----:B------:R3:W-:Y:S04]  /*e440*/  STG.E.U16 desc[UR16][R146.64], R73 ;  /* 0x0000004992007986 */ /* 0x0007e8000c101510 */
        /* <DEDUP_REMOVED lines=22> */
[----:B------:R3:W-:Y:S01]  /*e5b0*/  STG.E desc[UR16][R2.64], R0 ;  /* 0x0000000002007986 */ /* 0x0007e2000c101910 */
[----:B-1----:R-:W-:Y:S06]  /*e5c0*/  BAR.SYNC.DEFER_BLOCKING 0x0 ;  /* 0x0000000000007b1d */ /* 0x002fec0000010000 */
[----:B------:R-:W-:Y:S05]  /*e5d0*/  BRA.U UP0, `(.L_x_22) ;  /* 0x0000000100a07547 */ /* 0x000fea000b800000 */
[----:B------:R-:W0:Y:S01]  /*e5e0*/  S2UR UR5, SR_CgaCtaId ;  /* 0x00000000000579c3 */ /* 0x000e220000008800 */
[----:B------:R-:W-:Y:S01]  /*e5f0*/  NOP ;  /* 0x0000000000007918 */ /* 0x000fe20000000000 */
[----:B------:R-:W-:Y:S01]  /*e600*/  UMOV UR4, 0x50 ;  /* 0x0000005000047882 */ /* 0x000fe20000000000 */
[----:B---3--:R-:W-:Y:S02]  /*e610*/  MOV R0, UR7 ;  /* 0x0000000700007c02 */ /* 0x008fe40008000f00 */
[----:B------:R-:W-:Y:S02]  /*e620*/  MOV R3, 0xffff ;  /* 0x0000ffff00037802 */ /* 0x000fe40000000f00 */
[----:B------:R-:W-:Y:S02]  /*e630*/  LOP3.LUT R0, R0, 0xffff, RZ, 0xc0, !PT ;  /* 0x0000ffff00007812 */ /* 0x000fe400078ec0ff */
[----:B------:R-:W-:Y:S02]  /*e640*/  MOV R7, 0x1 ;  /* 0x0000000100077802 */ /* 0x000fe40000000f00 */
[----:B------:R-:W-:-:S04]  /*e650*/  SHF.R.U32.HI R0, RZ, 0x5, R0 ;  /* 0x00000005ff007819 */ /* 0x000fc80000011600 */
[----:B------:R-:W-:Y:S02]  /*e660*/  IADD3 R2, PT, PT, R0, 0x10, RZ ;  /* 0x0000001000027810 */ /* 0x000fe40007ffe0ff */
[----:B------:R-:W-:Y:S01]  /*e670*/  SHF.L.U32 R0, R3, R0, RZ ;  /* 0x0000000003007219 */ /* 0x000fe200000006ff */
[----:B0-----:R-:W-:Y:S01]  /*e680*/  ULEA UR6, UR5, UR4, 0x18 ;  /* 0x0000000405067291 */ /* 0x001fe2000f8ec0ff */
[----:B------:R-:W-:-:S04]  /*e690*/  SHF.L.U32 R3, R7, R2, RZ ;  /* 0x0000000207037219 */ /* 0x000fc800000006ff */
[----:B------:R-:W-:-:S04]  /*e6a0*/  LOP3.LUT R0, R3, R0, RZ, 0xfc, !PT ;  /* 0x0000000003007212 */ /* 0x000fc800078efcff */
[----:B------:R-:W0:Y:S01]  /*e6b0*/  LDS R5, [UR6] ;  /* 0x00000006ff057984 */ /* 0x000e220008000800 */
[C---:B------:R-:W-:Y:S02]  /*e6c0*/  LOP3.LUT R2, R0.reuse, 0xffff, RZ, 0xc0, !PT ;  /* 0x0000ffff00027812 */ /* 0x040fe400078ec0ff */
[----:B0-----:R-:W-:-:S04]  /*e6d0*/  LOP3.LUT R3, R0, 0xffff, R5, 0x80, !PT ;  /* 0x0000ffff00037812 */ /* 0x001fc800078e8005 */
[----:B------:R-:W-:-:S13]  /*e6e0*/  ISETP.NE.AND P0, PT, R3, R2, PT ;  /* 0x000000020300720c */ /* 0x000fda0003f05270 */
[----:B------:R-:W-:Y:S05]  /*e6f0*/  @P0 BRA `(.L_x_23) ;  /* 0x0000000000500947 */ /* 0x000fea0003800000 */
[----:B------:R-:W-:Y:S02]  /*e700*/  SHF.R.U32.HI R5, RZ, 0x10, R5 ;  /* 0x00000010ff057819 */ /* 0x000fe40000011605 */
[----:B------:R-:W-:-:S04]  /*e710*/  SHF.R.U32.HI R2, RZ, 0x10, R0 ;  /* 0x00000010ff027819 */ /* 0x000fc80000011600 */
[----:B------:R-:W-:-:S04]  /*e720*/  LOP3.LUT R5, R5, R2, RZ, 0xc0, !PT ;  /* 0x0000000205057212 */ /* 0x000fc800078ec0ff */
[----:B------:R-:W-:-:S13]  /*e730*/  ISETP.NE.AND P0, PT, R5, R2, PT ;  /* 0x000000020500720c */ /* 0x000fda0003f05270 */
[----:B------:R-:W-:Y:S05]  /*e740*/  @P0 BRA `(.L_x_24) ;  /* 0x0000000000300947 */ /* 0x000fea0003800000 */
[----:B------:R-:W-:Y:S01]  /*e750*/  R2UR UR4, R0 ;  /* 0x00000000000472ca */ /* 0x000fe200000e0000 */
[----:B------:R-:W-:Y:S01]  /*e760*/  VOTEU.ANY UR5, UPT, PT ;  /* 0x0000000000057886 */ /* 0x000fe200038e0100 */
[----:B------:R-:W0:Y:S01]  /*e770*/  S2R R0, SR_LANEID ;  /* 0x0000000000007919 */ /* 0x000e220000000000 */
[----:B------:R-:W-:-:S10]  /*e780*/  UFLO.U32 UR5, UR5 ;  /* 0x00000005000572bd */ /* 0x000fd400080e0000 */
[----:B------:R-:W-:-:S06]  /*e790*/  ULOP3.LUT UR4, URZ, UR4, URZ, 0x33, !UPT ;  /* 0x00000004ff047292 */ /* 0x000fcc000f8e33ff */
[----:B------:R-:W-:-:S04]  /*e7a0*/  MOV R2, UR4 ;  /* 0x0000000400027c02 */ /* 0x000fc80008000f00 */
[----:B------:R-:W1:Y:S02]  /*e7b0*/  REDUX UR8, R2 ;  /* 0x00000000020873c4 */ /* 0x000e640000000000 */
[----:B------:R2:W-:Y:S01]  /*e7c0*/  UTCATOMSWS.AND URZ, UR4 ;  /* 0x0000000400ff79e3 */ /* 0x0005e20008000000 */
[----:B0-----:R-:W-:Y:S02]  /*e7d0*/  ISETP.EQ.U32.AND P0, PT, R0, UR5, PT ;  /* 0x0000000500007c0c */ /* 0x001fe4000bf02070 */
[----:B-1----:R-:W-:-:S11]  /*e7e0*/  MOV R0, UR8 ;  /* 0x0000000800007c02 */ /* 0x002fd60008000f00 */
[----:B------:R2:W-:Y:S01]  /*e7f0*/  @P0 ATOMS.AND RZ, [UR6], R0 ;  /* 0x00000000ffff098c */ /* 0x0005e2000a800006 */
[----:B------:R-:W-:Y:S05]  /*e800*/  BRA `(.L_x_22) ;  /* 0x0000000000147947 */ /* 0x000fea0003800000 */
.L_x_24:
[----:B------:R-:W-:-:S07]  /*e810*/  MOV R2, 0xe830 ;  /* 0x0000e83000027802 */ /* 0x000fce0000000f00 */
[----:B------:R-:W-:Y:S05]  /*e820*/  CALL.REL.NOINC `($__internal_0_$__cuda_sm10x_tcgen05_guardrail_trap_col_being_dealloced_not_returned_by_alloc) ;  /* 0x0000000000447944 */ /* 0x000fea0003c00000 */
[----:B------:R-:W-:Y:S05]  /*e830*/  BRA `(.L_x_22) ;  /* 0x0000000000087947 */ /* 0x000fea0003800000 */
.L_x_23:
[----:B------:R-:W-:-:S07]  /*e840*/  MOV R2, 0xe860 ;  /* 0x0000e86000027802 */ /* 0x000fce0000000f00 */
[----:B------:R-:W-:Y:S05]  /*e850*/  CALL.REL.NOINC `($__internal_2_$__cuda_sm10x_tcgen05_guardrail_trap_unallocated_columns_being_dealloced) ;  /* 0x0000000000507944 */ /* 0x000fea0003c00000 */
.L_x_22:
[----:B------:R-:W-:Y:S01]  /*e860*/  NOP ;  /* 0x0000000000007918 */ /* 0x000fe20000000000 */
[----:B--2---:R-:W-:Y:S05]  /*e870*/  EXIT ;  /* 0x000000000000794d */ /* 0x004fea0003800000 */
.L_x_8:
[----:B------:R-:W1:Y:S02]  /*e880*/  SYNCS.PHASECHK.TRANS64.TRYWAIT P2, [UR5+0x12000], RZ ;  /* 0x012000ffff0075a7 */ /* 0x000e640008041105 */
[----:B-1----:R-:W-:Y:S05]  /*e890*/  @!P2 BRA `(.L_x_8) ;  /* 0xfffffffc00f8a947 */ /* 0x002fea000383ffff */
[----:B------:R-:W-:Y:S05]  /*e8a0*/  BRA `(.L_x_7) ;  /* 0xffffff5c00fc7947 */ /* 0x000fea000383ffff */
.L_x_17:
[----:B------:R-:W0:Y:S02]  /*e8b0*/  SYNCS.PHASECHK.TRANS64.TRYWAIT P2, [UR5+0x16010], RZ ;  /* 0x016010ffff0075a7 */ /* 0x000e240008041105 */
[----:B0-----:R-:W-:Y:S05]  /*e8c0*/  @!P2 BRA `(.L_x_17) ;  /* 0xfffffffc00f8a947 */ /* 0x001fea000383ffff */
[----:B------:R-:W-:Y:S05]  /*e8d0*/  BRA `(.L_x_25) ;  /* 0xffffff90003c7947 */ /* 0x000fea000383ffff */
.L_x_18:
[----:B------:R-:W0:Y:S02]  /*e8e0*/  SYNCS.PHASECHK.TRANS64.TRYWAIT P6, [UR71], R39 ;  /* 0x00000027ff0075a7 */ /* 0x000e2400080c1147 */
[----:B0-----:R-:W-:Y:S05]  /*e8f0*/  @!P6 BRA `(.L_x_18) ;  /* 0xfffffffc00f8e947 */ /* 0x001fea000383ffff */
[----:B------:R-:W-:Y:S05]  /*e900*/  BRA `(.L_x_26) ;  /* 0xffffff9400f07947 */ /* 0x000fea000383ffff */
.L_x_21:
[----:B------:R-:W0:Y:S02]  /*e910*/  SYNCS.PHASECHK.TRANS64.TRYWAIT P0, [UR71], R0 ;  /* 0x00000000ff0075a7 */ /* 0x000e240008001147 */
[----:B0-----:R-:W-:Y:S05]  /*e920*/  @!P0 BRA `(.L_x_21) ;  /* 0xfffffffc00f88947 */ /* 0x001fea000383ffff */
[----:B------:R-:W-:Y:S05]  /*e930*/  BRA `(.L_x_27) ;  /* 0xffffffb400087947 */ /* 0x000fea000383ffff */
        .weak           $__internal_0_$__cuda_sm10x_tcgen05_guardrail_trap_col_being_dealloced_not_returned_by_alloc
        .type           $__internal_0_$__cuda_sm10x_tcgen05_guardrail_trap_col_being_dealloced_not_returned_by_alloc,@function
        .size           $__internal_0_$__cuda_sm10x_tcgen05_guardrail_trap_col_being_dealloced_not_returned_by_alloc,($__internal_1_$__cuda_sm10x_tcgen05_guardrail_trap_phase_invalid_during_alloc - $__internal_0_$__cuda_sm10x_tcgen05_guardrail_trap_col_being_dealloced_not_returned_by_alloc)
$__internal_0_$__cuda_sm10x_tcgen05_guardrail_trap_col_being_dealloced_not_returned_by_alloc:
[----:B------:R-:W-:Y:S05]  /*e940*/  BPT.TRAP 0x1 ;  /* 0x000000040000795c */ /* 0x000fea0000300000 */
[----:B------:R-:W-:-:S04]  /*e950*/  HFMA2 R3, -RZ, RZ, 0, 0 ;  /* 0x00000000ff037431 */ /* 0x000fc800000001ff */
[----:B------:R-:W-:Y:S05]  /*e960*/  RET.REL.NODEC R2 `(attn_fwd) ;  /* 0xffffff1402a47950 */ /* 0x000fea0003c3ffff */
        .weak           $__internal_1_$__cuda_sm10x_tcgen05_guardrail_trap_phase_invalid_during_alloc
        .type           $__internal_1_$__cuda_sm10x_tcgen05_guardrail_trap_phase_invalid_during_alloc,@function
        .size           $__internal_1_$__cuda_sm10x_tcgen05_guardrail_trap_phase_invalid_during_alloc,($__internal_2_$__cuda_sm10x_tcgen05_guardrail_trap_unallocated_columns_being_dealloced - $__internal_1_$__cuda_sm10x_tcgen05_guardrail_trap_phase_invalid_during_alloc)
$__internal_1_$__cuda_sm10x_tcgen05_guardrail_trap_phase_invalid_during_alloc:
[----:B------:R-:W-:Y:S05]  /*e970*/  BPT.TRAP 0x1 ;  /* 0x000000040000795c */ /* 0x000fea0000300000 */
[----:B------:R-:W-:-:S04]  /*e980*/  MOV R3, 0x0 ;  /* 0x0000000000037802 */ /* 0x000fc80000000f00 */
[----:B------:R-:W-:Y:S05]  /*e990*/  RET.REL.NODEC R2 `(attn_fwd) ;  /* 0xffffff1402987950 */ /* 0x000fea0003c3ffff */
        .weak           $__internal_2_$__cuda_sm10x_tcgen05_guardrail_trap_unallocated_columns_being_dealloced
        .type           $__internal_2_$__cuda_sm10x_tcgen05_guardrail_trap_unallocated_columns_being_dealloced,@function
        .size           $__internal_2_$__cuda_sm10x_tcgen05_guardrail_trap_unallocated_columns_being_dealloced,(.L_x_31 - $__internal_2_$__cuda_sm10x_tcgen05_guardrail_trap_unallocated_columns_being_dealloced)
$__internal_2_$__cuda_sm10x_tcgen05_guardrail_trap_unallocated_columns_being_dealloced:
[----:B------:R-:W-:Y:S05]  /*e9a0*/  BPT.TRAP 0x1 ;  /* 0x000000040000795c */ /* 0x000fea0000300000 */
[----:B------:R-:W-:-:S04]  /*e9b0*/  HFMA2 R3, -RZ, RZ, 0, 0 ;  /* 0x00000000ff037431 */ /* 0x000fc800000001ff */
[----:B------:R-:W-:Y:S05]  /*e9c0*/  RET.REL.NODEC R2 `(attn_fwd) ;  /* 0xffffff14028c7950 */ /* 0x000fea0003c3ffff */
.L_x_28:
[----:B------:R-:W-:-:S00]  /*e9d0*/  BRA `(.L_x_28) ;  /* 0xfffffffc00fc7947 */ /* 0x000fc0000383ffff */
[----:B------:R-:W-:-:S00]  /*e9e0*/  NOP ;  /* 0x0000000000007918 */ /* 0x000fc00000000000 */
        /* <DEDUP_REMOVED lines=9> */
.L_x_31:


//--------------------- .nv.global.init           --------------------------
	.section	.nv.global.init,"aw",@progbits
.nv.global.init:
	.type		_$_str,@object
	.size		_$_str,(.L_3 - _$_str)
_$_str:
        /*0000*/ 	.byte	0x5f, 0x5f, 0x43, 0x55, 0x44, 0x41, 0x5f, 0x46, 0x54, 0x5a, 0x00
.L_3:


//--------------------- .nv.shared.attn_fwd       --------------------------
	.section	.nv.shared.attn_fwd,"aw",@nobits
	.sectionflags	@""
	.align	16
	.zero		1024


//--------------------- .nv.shared.reserved.0     --------------------------
	.section	.nv.shared.reserved.0,"aw",@nobits
	.align	8
	.weak		__nv_reservedSMEM_offset_0_alias
	.size		__nv_reservedSMEM_offset_0_alias, 0, 64
	.other		__nv_reservedSMEM_offset_0_alias,@"STO_CUDA_RESERVED_SHARED STV_DEFAULT"
__nv_reservedSMEM_offset_0_alias:
	.zero		0
.nv.shared.reserved.0:
	.zero		64
	.weak		__nv_reservedSMEM_allocation_phase
	.type		__nv_reservedSMEM_allocation_phase,@object
	.size		__nv_reservedSMEM_allocation_phase,(.L_0 - __nv_reservedSMEM_allocation_phase)
__nv_reservedSMEM_allocation_phase:
	.zero		1
.L_0:
	.zero		7
	.weak		__nv_reservedSMEM_devtool_atexit_pc
	.type		__nv_reservedSMEM_devtool_atexit_pc,@object
	.size		__nv_reservedSMEM_devtool_atexit_pc,(__nv_reservedSMEM_allocation_mask - __nv_reservedSMEM_devtool_atexit_pc)
__nv_reservedSMEM_devtool_atexit_pc:
	.zero		8
	.weak		__nv_reservedSMEM_allocation_mask
	.type		__nv_reservedSMEM_allocation_mask,@object
	.size		__nv_reservedSMEM_allocation_mask,(.L_2 - __nv_reservedSMEM_allocation_mask)
__nv_reservedSMEM_allocation_mask:
	.zero		4
.L_2:


//--------------------- .nv.constant0.attn_fwd    --------------------------
	.section	.nv.constant0.attn_fwd,"a",@progbits
	.sectionflags	@""
	.align	4
.nv.constant0.attn_fwd:
	.zero		1032


//--------------------- SYMBOLS --------------------------

	.type		.nv.reservedSmem.offset0,@object
	.size		.nv.reservedSmem.offset0,0x4
	.type		.nv.reservedSmem.cap,@object
	.size		.nv.reservedSmem.cap,0x4
